	.target	sm_80

	.elftype	@"ET_EXEC"


//--------------------- .note.nv.tkinfo           --------------------------
	.section	.note.nv.tkinfo,"",@"SHT_NOTE"
	.sectionflags	@"SHF_NOTE_NV_TKINFO"
	.tkinfo
        /*0018*/ 	.word	0x00000002
        /*0030*/ 	.string	""
        /*0030*/ 	.string	"ptxas"
        /*0030*/ 	.string	"Cuda compilation tools, release 13.0, V13.0.88"
        /*0030*/ 	.string	"Build cuda_13.0.r13.0/compiler.36424714_0"
        /*0030*/ 	.string	"-v  -suppress-debug-info  -lineinfo  -arch sm_80 "



//--------------------- .note.nv.cuinfo           --------------------------
	.section	.note.nv.cuinfo,"",@"SHT_NOTE"
	.sectionflags	@"SHF_NOTE_NV_CUINFO"
        /*0018*/ 	.short	0x0002
        /*001a*/ 	.short	0x0050
        /*001c*/ 	.short	0x0082
	.zero		2


//--------------------- .nv.info                  --------------------------
	.section	.nv.info,"",@"SHT_CUDA_INFO"
	.align	4


	//----- nvinfo : EIATTR_REGCOUNT
	.align		4
        /*0000*/ 	.byte	0x04, 0x2f
        /*0002*/ 	.short	(.L_1 - .L_0)
	.align		4
.L_0:
        /*0004*/ 	.word	index@(matmul_kernel)
        /*0008*/ 	.word	0x000000a8


	//----- nvinfo : EIATTR_FRAME_SIZE
	.align		4
.L_1:
        /*000c*/ 	.byte	0x04, 0x11
        /*000e*/ 	.short	(.L_3 - .L_2)
	.align		4
.L_2:
        /*0010*/ 	.word	index@(matmul_kernel)
        /*0014*/ 	.word	0x00000000


	//----- nvinfo : EIATTR_MIN_STACK_SIZE
	.align		4
.L_3:
        /*0018*/ 	.byte	0x04, 0x12
        /*001a*/ 	.short	(.L_5 - .L_4)
	.align		4
.L_4:
        /*001c*/ 	.word	index@(matmul_kernel)
        /*0020*/ 	.word	0x00000000
.L_5:


//--------------------- .nv.info.matmul_kernel    --------------------------
	.section	.nv.info.matmul_kernel,"",@"SHT_CUDA_INFO"
	.sectionflags	@""
	.align	4


	//----- nvinfo : EIATTR_CUDA_API_VERSION
	.align		4
        /*0000*/ 	.byte	0x04, 0x37
        /*0002*/ 	.short	(.L_7 - .L_6)
.L_6:
        /*0004*/ 	.word	0x00000082


	//----- nvinfo : EIATTR_SW2861232_WAR
	.align		4
.L_7:
        /*0008*/ 	.byte	0x01, 0x35
	.zero		2


	//----- nvinfo : EIATTR_PARAM_CBANK
	.align		4
        /*000c*/ 	.byte	0x04, 0x0a
        /*000e*/ 	.short	(.L_9 - .L_8)
	.align		4
.L_8:
        /*0010*/ 	.word	index@(.nv.constant0.matmul_kernel)
        /*0014*/ 	.short	0x0160
        /*0016*/ 	.short	0x0050


	//----- nvinfo : EIATTR_CBANK_PARAM_SIZE
	.align		4
.L_9:
        /*0018*/ 	.byte	0x03, 0x19
        /*001a*/ 	.short	0x0050


	//----- nvinfo : EIATTR_KPARAM_INFO
	.align		4
        /*001c*/ 	.byte	0x04, 0x17
        /*001e*/ 	.short	(.L_11 - .L_10)
.L_10:
        /*0020*/ 	.word	0x00000000
        /*0024*/ 	.short	0x000d
        /*0026*/ 	.short	0x0048
        /*0028*/ 	.byte	0x00, 0xf4, 0x21, 0x00


	//----- nvinfo : EIATTR_KPARAM_INFO
	.align		4
.L_11:
        /*002c*/ 	.byte	0x04, 0x17
        /*002e*/ 	.short	(.L_13 - .L_12)
.L_12:
        /*0030*/ 	.word	0x00000000
        /*0034*/ 	.short	0x000c
        /*0036*/ 	.short	0x0040
        /*0038*/ 	.byte	0x00, 0xf4, 0x21, 0x00


	//----- nvinfo : EIATTR_KPARAM_INFO
	.align		4
.L_13:
        /*003c*/ 	.byte	0x04, 0x17
        /*003e*/ 	.short	(.L_15 - .L_14)
.L_14:
        /*0040*/ 	.word	0x00000000
        /*0044*/ 	.short	0x000b
        /*0046*/ 	.short	0x0038
        /*0048*/ 	.byte	0x00, 0xf0, 0x11, 0x00


	//----- nvinfo : EIATTR_KPARAM_INFO
	.align		4
.L_15:
        /*004c*/ 	.byte	0x04, 0x17
        /*004e*/ 	.short	(.L_17 - .L_16)
.L_16:
        /*0050*/ 	.word	0x00000000
        /*0054*/ 	.short	0x000a
        /*0056*/ 	.short	0x0034
        /*0058*/ 	.byte	0x00, 0xf0, 0x11, 0x00


	//----- nvinfo : EIATTR_KPARAM_INFO
	.align		4
.L_17:
        /*005c*/ 	.byte	0x04, 0x17
        /*005e*/ 	.short	(.L_19 - .L_18)
.L_18:
        /*0060*/ 	.word	0x00000000
        /*0064*/ 	.short	0x0009
        /*0066*/ 	.short	0x0030
        /*0068*/ 	.byte	0x00, 0xf0, 0x11, 0x00


	//----- nvinfo : EIATTR_KPARAM_INFO
	.align		4
.L_19:
        /*006c*/ 	.byte	0x04, 0x17
        /*006e*/ 	.short	(.L_21 - .L_20)
.L_20:
        /*0070*/ 	.word	0x00000000
        /*0074*/ 	.short	0x0008
        /*0076*/ 	.short	0x002c
        /*0078*/ 	.byte	0x00, 0xf0, 0x11, 0x00


	//----- nvinfo : EIATTR_KPARAM_INFO
	.align		4
.L_21:
        /*007c*/ 	.byte	0x04, 0x17
        /*007e*/ 	.short	(.L_23 - .L_22)
.L_22:
        /*0080*/ 	.word	0x00000000
        /*0084*/ 	.short	0x0007
        /*0086*/ 	.short	0x0028
        /*0088*/ 	.byte	0x00, 0xf0, 0x11, 0x00


	//----- nvinfo : EIATTR_KPARAM_INFO
	.align		4
.L_23:
        /*008c*/ 	.byte	0x04, 0x17
        /*008e*/ 	.short	(.L_25 - .L_24)
.L_24:
        /*0090*/ 	.word	0x00000000
        /*0094*/ 	.short	0x0006
        /*0096*/ 	.short	0x0024
        /*0098*/ 	.byte	0x00, 0xf0, 0x11, 0x00


	//----- nvinfo : EIATTR_KPARAM_INFO
	.align		4
.L_25:
        /*009c*/ 	.byte	0x04, 0x17
        /*009e*/ 	.short	(.L_27 - .L_26)
.L_26:
        /*00a0*/ 	.word	0x00000000
        /*00a4*/ 	.short	0x0005
        /*00a6*/ 	.short	0x0020
        /*00a8*/ 	.byte	0x00, 0xf0, 0x11, 0x00


	//----- nvinfo : EIATTR_KPARAM_INFO
	.align		4
.L_27:
        /*00ac*/ 	.byte	0x04, 0x17
        /*00ae*/ 	.short	(.L_29 - .L_28)
.L_28:
        /*00b0*/ 	.word	0x00000000
        /*00b4*/ 	.short	0x0004
        /*00b6*/ 	.short	0x001c
        /*00b8*/ 	.byte	0x00, 0xf0, 0x11, 0x00


	//----- nvinfo : EIATTR_KPARAM_INFO
	.align		4
.L_29:
        /*00bc*/ 	.byte	0x04, 0x17
        /*00be*/ 	.short	(.L_31 - .L_30)
.L_30:
        /*00c0*/ 	.word	0x00000000
        /*00c4*/ 	.short	0x0003
        /*00c6*/ 	.short	0x0018
        /*00c8*/ 	.byte	0x00, 0xf0, 0x11, 0x00


	//----- nvinfo : EIATTR_KPARAM_INFO
	.align		4
.L_31:
        /*00cc*/ 	.byte	0x04, 0x17
        /*00ce*/ 	.short	(.L_33 - .L_32)
.L_32:
        /*00d0*/ 	.word	0x00000000
        /*00d4*/ 	.short	0x0002
        /*00d6*/ 	.short	0x0010
        /*00d8*/ 	.byte	0x00, 0xf4, 0x21, 0x00


	//----- nvinfo : EIATTR_KPARAM_INFO
	.align		4
.L_33:
        /*00dc*/ 	.byte	0x04, 0x17
        /*00de*/ 	.short	(.L_35 - .L_34)
.L_34:
        /*00e0*/ 	.word	0x00000000
        /*00e4*/ 	.short	0x0001
        /*00e6*/ 	.short	0x0008
        /*00e8*/ 	.byte	0x00, 0xf4, 0x21, 0x00


	//----- nvinfo : EIATTR_KPARAM_INFO
	.align		4
.L_35:
        /*00ec*/ 	.byte	0x04, 0x17
        /*00ee*/ 	.short	(.L_37 - .L_36)
.L_36:
        /*00f0*/ 	.word	0x00000000
        /*00f4*/ 	.short	0x0000
        /*00f6*/ 	.short	0x0000
        /*00f8*/ 	.byte	0x00, 0xf4, 0x21, 0x00


	//----- nvinfo : EIATTR_MAXREG_COUNT
	.align		4
.L_37:
        /*00fc*/ 	.byte	0x03, 0x1b
        /*00fe*/ 	.short	0x00ff


	//----- nvinfo : EIATTR_NUM_BARRIERS
	.align		4
        /*0100*/ 	.byte	0x02, 0x4c
        /*0102*/ 	.byte	0x01
	.zero		1


	//----- nvinfo : EIATTR_MERCURY_ISA_VERSION
	.align		4
        /*0104*/ 	.byte	0x03, 0x5f
        /*0106*/ 	.short	0x0000


	//----- nvinfo : EIATTR_EXIT_INSTR_OFFSETS
	.align		4
        /*0108*/ 	.byte	0x04, 0x1c
        /*010a*/ 	.short	(.L_39 - .L_38)


	//   ....[0]....
.L_38:
        /*010c*/ 	.word	0x00005870


	//   ....[1]....
        /*0110*/ 	.word	0x00005890


	//----- nvinfo : EIATTR_REQNTID
	.align		4
.L_39:
        /*0114*/ 	.byte	0x04, 0x10
        /*0116*/ 	.short	(.L_41 - .L_40)
.L_40:
        /*0118*/ 	.word	0x00000080
        /*011c*/ 	.word	0x00000001
        /*0120*/ 	.word	0x00000001
.L_41:


//--------------------- .nv.callgraph             --------------------------
	.section	.nv.callgraph,"",@"SHT_CUDA_CALLGRAPH"
	.align	4
	.sectionentsize	8
	.align		4
        /*0000*/ 	.word	0x00000000
	.align		4
        /*0004*/ 	.word	0xffffffff
	.align		4
        /*0008*/ 	.word	0x00000000
	.align		4
        /*000c*/ 	.word	0xfffffffe
	.align		4
        /*0010*/ 	.word	0x00000000
	.align		4
        /*0014*/ 	.word	0xfffffffd
	.align		4
        /*0018*/ 	.word	0x00000000
	.align		4
        /*001c*/ 	.word	0xfffffffc


//--------------------- .nv.rel.action            --------------------------
	.section	.nv.rel.action,"",@"SHT_CUDA_RELOCINFO"
	.align	8
	.sectionentsize	8
        /*0000*/ 	.byte	0x73, 0x00, 0x00, 0x00, 0x00, 0x00, 0x00, 0x00, 0x00, 0x00, 0x00, 0x11, 0x25, 0x00, 0x05, 0x36


//--------------------- .nv.constant0.matmul_kernel --------------------------
	.section	.nv.constant0.matmul_kernel,"a",@progbits
	.sectionflags	@""
	.align	4
.nv.constant0.matmul_kernel:
	.zero		432


//--------------------- .text.matmul_kernel       --------------------------
	.section	.text.matmul_kernel,"ax",@progbits
	.sectioninfo	@"SHI_REGISTERS=168"
	.align	128
        .global         matmul_kernel
        .type           matmul_kernel,@function
        .size           matmul_kernel,(.L_x_4 - matmul_kernel)
        .other          matmul_kernel,@"STO_CUDA_ENTRY STV_DEFAULT"
matmul_kernel:
.text.matmul_kernel:
[----:B------:R-:W-:Y:S02]  /*0000*/  IMAD.MOV.U32 R1, RZ, RZ, c[0x0][0x28] ;  /* 0x00000a00ff017624 */ /* 0x000fe400078e00ff */
[----:B------:R-:W-:Y:S01]  /*0010*/  IMAD.MOV.U32 R4, RZ, RZ, 0x3f ;  /* 0x0000003fff047424 */ /* 0x000fe200078e00ff */
[----:B------:R-:W1:Y:S01]  /*0020*/  S2R R6, SR_CTAID.X ;  /* 0x0000000000067919 */ /* 0x000e620000002500 */
[----:B------:R-:W-:Y:S01]  /*0030*/  IMAD.MOV.U32 R100, RZ, RZ, c[0x0][0x188] ;  /* 0x00006200ff647624 */ /* 0x000fe200078e00ff */
[----:B------:R-:W-:Y:S02]  /*0040*/  ULDC.64 UR6, c[0x0][0x118] ;  /* 0x0000460000067ab9 */ /* 0x000fe40000000a00 */
[----:B------:R-:W-:Y:S01]  /*0050*/  IADD3 R0, R4, c[0x0][0x17c], RZ ;  /* 0x00005f0004007a10 */ /* 0x000fe20007ffe0ff */
[----:B------:R-:W2:Y:S01]  /*0060*/  S2R R113, SR_TID.X ;  /* 0x0000000000717919 */ /* 0x000ea20000002100 */
[----:B------:R-:W-:Y:S01]  /*0070*/  ULDC UR5, c[0x0][0x180] ;  /* 0x0000600000057ab9 */ /* 0x000fe20000000800 */
[----:B------:R-:W-:Y:S01]  /*0080*/  IMAD.SHL.U32 R129, R100, 0x20, RZ ;  /* 0x0000002064817824 */ /* 0x000fe200078e00ff */
[----:B------:R-:W-:Y:S01]  /*0090*/  SHF.R.S32.HI R3, RZ, 0x1f, R0 ;  /* 0x0000001fff037819 */ /* 0x000fe20000011400 */
[----:B------:R-:W-:-:S03]  /*00a0*/  UIADD3 UR4, UR5, -0x20, URZ ;  /* 0xffffffe005047890 */ /* 0x000fc6000fffe03f */
[----:B------:R-:W-:-:S04]  /*00b0*/  LEA.HI R3, R3, R0, RZ, 0x6 ;  /* 0x0000000003037211 */ /* 0x000fc800078f30ff */
[----:B------:R-:W-:-:S05]  /*00c0*/  SHF.R.S32.HI R3, RZ, 0x6, R3 ;  /* 0x00000006ff037819 */ /* 0x000fca0000011403 */
[----:B------:R-:W-:Y:S01]  /*00d0*/  IMAD.SHL.U32 R5, R3, 0x8, RZ ;  /* 0x0000000803057824 */ /* 0x000fe200078e00ff */
[----:B-1----:R-:W-:-:S04]  /*00e0*/  IABS R10, R6 ;  /* 0x00000006000a7213 */ /* 0x002fc80000000000 */
[-C--:B------:R-:W-:Y:S02]  /*00f0*/  IABS R7, R5.reuse ;  /* 0x0000000500077213 */ /* 0x080fe40000000000 */
[----:B------:R-:W-:Y:S02]  /*0100*/  IABS R11, R5 ;  /* 0x00000005000b7213 */ /* 0x000fe40000000000 */
[----:B------:R-:W1:Y:S01]  /*0110*/  I2F.RP R0, R7 ;  /* 0x0000000700007306 */ /* 0x000e620000209400 */
[--C-:B--2---:R-:W-:Y:S02]  /*0120*/  SHF.R.S32.HI R132, RZ, 0x6, R113.reuse ;  /* 0x00000006ff847819 */ /* 0x104fe40000011471 */
[C---:B------:R-:W-:Y:S02]  /*0130*/  LOP3.LUT R162, R113.reuse, 0x7f, RZ, 0xc0, !PT ;  /* 0x0000007f71a27812 */ /* 0x040fe400078ec0ff */
[----:B------:R-:W-:Y:S02]  /*0140*/  SGXT R132, R132, 0x1 ;  /* 0x000000018484781a */ /* 0x000fe40000000200 */
[----:B------:R-:W-:Y:S01]  /*0150*/  SHF.R.U32.HI R161, RZ, 0x6, R113 ;  /* 0x00000006ffa17819 */ /* 0x000fe20000011671 */
[----:B------:R-:W-:Y:S01]  /*0160*/  IMAD.SHL.U32 R128, R162, 0x4, RZ ;  /* 0x00000004a2807824 */ /* 0x000fe200078e00ff */
[----:B------:R-:W-:-:S02]  /*0170*/  LOP3.LUT R133, R113, 0x1f, RZ, 0xc0, !PT ;  /* 0x0000001f71857812 */ /* 0x000fc400078ec0ff */
[----:B------:R-:W-:-:S03]  /*0180*/  SGXT.U32 R161, R161, 0x1 ;  /* 0x00000001a1a1781a */ /* 0x000fc60000000000 */
[----:B------:R-:W-:Y:S01]  /*0190*/  IMAD R86, R133, c[0x0][0x18c], RZ ;  /* 0x0000630085567a24 */ /* 0x000fe200078e02ff */
[C---:B------:R-:W-:Y:S01]  /*01a0*/  LOP3.LUT R159, R161.reuse, 0x4, RZ, 0xfc, !PT ;  /* 0x00000004a19f7812 */ /* 0x040fe200078efcff */
[----:B-1----:R-:W1:Y:S01]  /*01b0*/  MUFU.RCP R0, R0 ;  /* 0x0000000000007308 */ /* 0x002e620000001000 */
[C---:B------:R-:W-:Y:S01]  /*01c0*/  LOP3.LUT R156, R161.reuse, 0x8, RZ, 0xfc, !PT ;  /* 0x00000008a19c7812 */ /* 0x040fe200078efcff */
[----:B------:R-:W-:Y:S01]  /*01d0*/  IMAD.SHL.U32 R131, R86, 0x4, RZ ;  /* 0x0000000456837824 */ /* 0x000fe200078e00ff */
[C---:B------:R-:W-:Y:S02]  /*01e0*/  LOP3.LUT R152, R161.reuse, 0xc, RZ, 0xfc, !PT ;  /* 0x0000000ca1987812 */ /* 0x040fe400078efcff */
[C---:B------:R-:W-:Y:S02]  /*01f0*/  LOP3.LUT R148, R161.reuse, 0x10, RZ, 0xfc, !PT ;  /* 0x00000010a1947812 */ /* 0x040fe400078efcff */
[C---:B------:R-:W-:Y:S02]  /*0200*/  LOP3.LUT R144, R161.reuse, 0x14, RZ, 0xfc, !PT ;  /* 0x00000014a1907812 */ /* 0x040fe400078efcff */
[----:B------:R-:W-:-:S02]  /*0210*/  LOP3.LUT R140, R161, 0x18, RZ, 0xfc, !PT ;  /* 0x00000018a18c7812 */ /* 0x000fc400078efcff */
[C---:B------:R-:W-:Y:S02]  /*0220*/  LOP3.LUT R136, R161.reuse, 0x1c, RZ, 0xfc, !PT ;  /* 0x0000001ca1887812 */ /* 0x040fe400078efcff */
[C---:B------:R-:W-:Y:S02]  /*0230*/  LOP3.LUT R160, R161.reuse, 0x2, RZ, 0xfc, !PT ;  /* 0x00000002a1a07812 */ /* 0x040fe400078efcff */
[C---:B------:R-:W-:Y:S02]  /*0240*/  LOP3.LUT R158, R161.reuse, 0x6, RZ, 0xfc, !PT ;  /* 0x00000006a19e7812 */ /* 0x040fe400078efcff */
[----:B-1----:R-:W-:Y:S01]  /*0250*/  IADD3 R2, R0, 0xffffffe, RZ ;  /* 0x0ffffffe00027810 */ /* 0x002fe20007ffe0ff */
[----:B------:R-:W-:Y:S01]  /*0260*/  IMAD.MOV R0, RZ, RZ, -R11 ;  /* 0x000000ffff007224 */ /* 0x000fe200078e0a0b */
[C---:B------:R-:W-:Y:S02]  /*0270*/  LOP3.LUT R154, R161.reuse, 0xa, RZ, 0xfc, !PT ;  /* 0x0000000aa19a7812 */ /* 0x040fe400078efcff */
[----:B------:R1:W2:Y:S01]  /*0280*/  F2I.FTZ.U32.TRUNC.NTZ R3, R2 ;  /* 0x0000000200037305 */ /* 0x0002a2000021f000 */
[----:B------:R-:W-:-:S02]  /*0290*/  LOP3.LUT R150, R161, 0xe, RZ, 0xfc, !PT ;  /* 0x0000000ea1967812 */ /* 0x000fc400078efcff */
[C---:B------:R-:W-:Y:S02]  /*02a0*/  LOP3.LUT R146, R161.reuse, 0x12, RZ, 0xfc, !PT ;  /* 0x00000012a1927812 */ /* 0x040fe400078efcff */
[C---:B------:R-:W-:Y:S02]  /*02b0*/  LOP3.LUT R142, R161.reuse, 0x16, RZ, 0xfc, !PT ;  /* 0x00000016a18e7812 */ /* 0x040fe400078efcff */
[C---:B------:R-:W-:Y:S01]  /*02c0*/  LOP3.LUT R138, R161.reuse, 0x1a, RZ, 0xfc, !PT ;  /* 0x0000001aa18a7812 */ /* 0x040fe200078efcff */
[----:B-1----:R-:W-:Y:S01]  /*02d0*/  IMAD.MOV.U32 R2, RZ, RZ, RZ ;  /* 0x000000ffff027224 */ /* 0x002fe200078e00ff */
[----:B------:R-:W-:Y:S01]  /*02e0*/  LOP3.LUT R134, R161, 0x1e, RZ, 0xfc, !PT ;  /* 0x0000001ea1867812 */ /* 0x000fe200078efcff */
[----:B--2---:R-:W-:-:S04]  /*02f0*/  IMAD.MOV R8, RZ, RZ, -R3 ;  /* 0x000000ffff087224 */ /* 0x004fc800078e0a03 */
[----:B------:R-:W-:Y:S02]  /*0300*/  IMAD R9, R8, R7, RZ ;  /* 0x0000000708097224 */ /* 0x000fe400078e02ff */
[----:B------:R-:W-:Y:S02]  /*0310*/  IMAD.MOV.U32 R8, RZ, RZ, R10 ;  /* 0x000000ffff087224 */ /* 0x000fe400078e000a */
[----:B------:R-:W-:Y:S01]  /*0320*/  IMAD.HI.U32 R3, R3, R9, R2 ;  /* 0x0000000903037227 */ /* 0x000fe200078e0002 */
[----:B------:R-:W-:-:S04]  /*0330*/  SHF.R.U32.HI R9, RZ, 0x5, R113 ;  /* 0x00000005ff097819 */ /* 0x000fc80000011671 */
[----:B------:R-:W-:Y:S01]  /*0340*/  SGXT.U32 R9, R9, 0x2 ;  /* 0x000000020909781a */ /* 0x000fe20000000000 */
[----:B------:R-:W-:-:S04]  /*0350*/  IMAD.HI.U32 R3, R3, R8, RZ ;  /* 0x0000000803037227 */ /* 0x000fc800078e00ff */
[----:B------:R-:W-:-:S05]  /*0360*/  IMAD R0, R3, R0, R8 ;  /* 0x0000000003007224 */ /* 0x000fca00078e0208 */
[----:B------:R-:W-:-:S13]  /*0370*/  ISETP.GT.U32.AND P1, PT, R7, R0, PT ;  /* 0x000000000700720c */ /* 0x000fda0003f24070 */
[----:B------:R-:W-:Y:S01]  /*0380*/  @!P1 IMAD.IADD R0, R0, 0x1, -R7 ;  /* 0x0000000100009824 */ /* 0x000fe200078e0a07 */
[----:B------:R-:W-:Y:S02]  /*0390*/  @!P1 IADD3 R3, R3, 0x1, RZ ;  /* 0x0000000103039810 */ /* 0x000fe40007ffe0ff */
[----:B------:R-:W-:Y:S02]  /*03a0*/  ISETP.NE.AND P1, PT, R5, RZ, PT ;  /* 0x000000ff0500720c */ /* 0x000fe40003f25270 */
[----:B------:R-:W-:Y:S02]  /*03b0*/  ISETP.GE.U32.AND P0, PT, R0, R7, PT ;  /* 0x000000070000720c */ /* 0x000fe40003f06070 */
[----:B------:R-:W-:-:S04]  /*03c0*/  LOP3.LUT R0, R6, R5, RZ, 0x3c, !PT ;  /* 0x0000000506007212 */ /* 0x000fc800078e3cff */
[----:B------:R-:W-:Y:S02]  /*03d0*/  ISETP.GE.AND P2, PT, R0, RZ, PT ;  /* 0x000000ff0000720c */ /* 0x000fe40003f46270 */
[----:B------:R-:W-:Y:S02]  /*03e0*/  IADD3 R0, R4, c[0x0][0x178], RZ ;  /* 0x00005e0004007a10 */ /* 0x000fe40007ffe0ff */
[----:B------:R-:W-:-:S03]  /*03f0*/  IABS R4, c[0x0][0x17c] ;  /* 0x00005f0000047a13 */ /* 0x000fc60000000000 */
[----:B------:R-:W-:Y:S01]  /*0400*/  @P0 IADD3 R3, R3, 0x1, RZ ;  /* 0x0000000103030810 */ /* 0x000fe20007ffe0ff */
[----:B------:R-:W1:Y:S04]  /*0410*/  I2F.RP R8, R4 ;  /* 0x0000000400087306 */ /* 0x000e680000209400 */
[----:B------:R-:W-:Y:S01]  /*0420*/  IMAD.MOV.U32 R2, RZ, RZ, R3 ;  /* 0x000000ffff027224 */ /* 0x000fe200078e0003 */
[----:B------:R-:W-:-:S03]  /*0430*/  SHF.R.S32.HI R3, RZ, 0x1f, R0 ;  /* 0x0000001fff037819 */ /* 0x000fc60000011400 */
[----:B------:R-:W-:Y:S01]  /*0440*/  @!P2 IMAD.MOV R2, RZ, RZ, -R2 ;  /* 0x000000ffff02a224 */ /* 0x000fe200078e0a02 */
[----:B------:R-:W-:Y:S02]  /*0450*/  @!P1 LOP3.LUT R2, RZ, R5, RZ, 0x33, !PT ;  /* 0x00000005ff029212 */ /* 0x000fe400078e33ff */
[----:B------:R-:W-:-:S03]  /*0460*/  LEA.HI R3, R3, R0, RZ, 0x6 ;  /* 0x0000000003037211 */ /* 0x000fc600078f30ff */
[----:B------:R-:W-:Y:S02]  /*0470*/  IMAD.SHL.U32 R16, R2, 0x8, RZ ;  /* 0x0000000802107824 */ /* 0x000fe400078e00ff */
[----:B------:R-:W-:Y:S01]  /*0480*/  IMAD.MOV R2, RZ, RZ, -R2 ;  /* 0x000000ffff027224 */ /* 0x000fe200078e0a02 */
[----:B-1----:R-:W-:Y:S02]  /*0490*/  MUFU.RCP R8, R8 ;  /* 0x0000000800087308 */ /* 0x002fe40000001000 */
[----:B------:R-:W-:Y:S01]  /*04a0*/  LEA.HI.SX32 R3, R3, -R16, 0x1a ;  /* 0x8000001003037211 */ /* 0x000fe200078fd2ff */
[----:B------:R-:W-:Y:S02]  /*04b0*/  IMAD R18, R5, R2, R6 ;  /* 0x0000000205127224 */ /* 0x000fe400078e0206 */
[----:B------:R-:W-:Y:S01]  /*04c0*/  IMAD.MOV.U32 R2, RZ, RZ, RZ ;  /* 0x000000ffff027224 */ /* 0x000fe200078e00ff */
[----:B------:R-:W-:-:S04]  /*04d0*/  IMNMX R19, R3, 0x8, PT ;  /* 0x0000000803137817 */ /* 0x000fc80003800200 */
[-C--:B------:R-:W-:Y:S02]  /*04e0*/  IABS R7, R19.reuse ;  /* 0x0000001300077213 */ /* 0x080fe40000000000 */
[----:B------:R-:W-:Y:S02]  /*04f0*/  IABS R6, R19 ;  /* 0x0000001300067213 */ /* 0x000fe40000000000 */
[----:B------:R-:W1:Y:S08]  /*0500*/  I2F.RP R0, R7 ;  /* 0x0000000700007306 */ /* 0x000e700000209400 */
[----:B-1----:R-:W1:Y:S02]  /*0510*/  MUFU.RCP R0, R0 ;  /* 0x0000000000007308 */ /* 0x002e640000001000 */
[----:B-1----:R-:W-:-:S02]  /*0520*/  IADD3 R3, R0, 0xffffffe, RZ ;  /* 0x0ffffffe00037810 */ /* 0x002fc40007ffe0ff */
[----:B------:R-:W-:-:S04]  /*0530*/  IABS R0, R18 ;  /* 0x0000001200007213 */ /* 0x000fc80000000000 */
[----:B------:R-:W1:Y:S02]  /*0540*/  F2I.FTZ.U32.TRUNC.NTZ R3, R3 ;  /* 0x0000000300037305 */ /* 0x000e64000021f000 */
[----:B-1----:R-:W-:-:S04]  /*0550*/  IMAD.MOV R10, RZ, RZ, -R3 ;  /* 0x000000ffff0a7224 */ /* 0x002fc800078e0a03 */
[----:B------:R-:W-:-:S04]  /*0560*/  IMAD R5, R10, R7, RZ ;  /* 0x000000070a057224 */ /* 0x000fc800078e02ff */
[----:B------:R-:W-:Y:S01]  /*0570*/  IMAD.HI.U32 R2, R3, R5, R2 ;  /* 0x0000000503027227 */ /* 0x000fe200078e0002 */
[----:B------:R-:W-:-:S03]  /*0580*/  IABS R5, c[0x0][0x178] ;  /* 0x00005e0000057a13 */ /* 0x000fc60000000000 */
[----:B------:R-:W-:Y:S02]  /*0590*/  IMAD.MOV.U32 R3, RZ, RZ, R0 ;  /* 0x000000ffff037224 */ /* 0x000fe400078e0000 */
[----:B------:R-:W-:Y:S01]  /*05a0*/  IMAD.MOV R0, RZ, RZ, -R6 ;  /* 0x000000ffff007224 */ /* 0x000fe200078e0a06 */
[----:B------:R-:W-:Y:S01]  /*05b0*/  IADD3 R6, R8, 0xffffffe, RZ ;  /* 0x0ffffffe08067810 */ /* 0x000fe20007ffe0ff */
[----:B------:R-:W-:-:S04]  /*05c0*/  IMAD.HI.U32 R2, R2, R3, RZ ;  /* 0x0000000302027227 */ /* 0x000fc800078e00ff */
[----:B------:R-:W-:Y:S02]  /*05d0*/  IMAD R0, R2, R0, R3 ;  /* 0x0000000002007224 */ /* 0x000fe400078e0203 */
[----:B------:R-:W1:Y:S03]  /*05e0*/  I2F.RP R3, R5 ;  /* 0x0000000500037306 */ /* 0x000e660000209400 */
[----:B------:R-:W-:-:S13]  /*05f0*/  ISETP.GT.U32.AND P1, PT, R7, R0, PT ;  /* 0x000000000700720c */ /* 0x000fda0003f24070 */
[----:B------:R-:W-:Y:S01]  /*0600*/  @!P1 IMAD.IADD R0, R0, 0x1, -R7 ;  /* 0x0000000100009824 */ /* 0x000fe200078e0a07 */
[----:B------:R-:W-:Y:S01]  /*0610*/  @!P1 IADD3 R2, R2, 0x1, RZ ;  /* 0x0000000102029810 */ /* 0x000fe20007ffe0ff */
[----:B-1----:R-:W1:Y:S01]  /*0620*/  MUFU.RCP R3, R3 ;  /* 0x0000000300037308 */ /* 0x002e620000001000 */
[----:B------:R-:W-:Y:S02]  /*0630*/  ISETP.NE.AND P1, PT, R19, RZ, PT ;  /* 0x000000ff1300720c */ /* 0x000fe40003f25270 */
[----:B------:R-:W-:Y:S02]  /*0640*/  ISETP.GE.U32.AND P0, PT, R0, R7, PT ;  /* 0x000000070000720c */ /* 0x000fe40003f06070 */
[----:B------:R-:W-:-:S03]  /*0650*/  LOP3.LUT R0, R18, R19, RZ, 0x3c, !PT ;  /* 0x0000001312007212 */ /* 0x000fc600078e3cff */
[----:B------:R2:W3:Y:S01]  /*0660*/  F2I.FTZ.U32.TRUNC.NTZ R7, R6 ;  /* 0x0000000600077305 */ /* 0x0004e2000021f000 */
[----:B------:R-:W-:-:S07]  /*0670*/  ISETP.GE.AND P2, PT, R0, RZ, PT ;  /* 0x000000ff0000720c */ /* 0x000fce0003f46270 */
[----:B------:R-:W-:Y:S01]  /*0680*/  @P0 IADD3 R2, R2, 0x1, RZ ;  /* 0x0000000102020810 */ /* 0x000fe20007ffe0ff */
[----:B--2---:R-:W-:-:S04]  /*0690*/  IMAD.MOV.U32 R6, RZ, RZ, RZ ;  /* 0x000000ffff067224 */ /* 0x004fc800078e00ff */
[----:B------:R-:W-:Y:S01]  /*06a0*/  IMAD.MOV.U32 R10, RZ, RZ, R2 ;  /* 0x000000ffff0a7224 */ /* 0x000fe200078e0002 */
[----:B-1----:R-:W-:Y:S01]  /*06b0*/  IADD3 R2, R3, 0xffffffe, RZ ;  /* 0x0ffffffe03027810 */ /* 0x002fe20007ffe0ff */
[----:B---3--:R-:W-:Y:S02]  /*06c0*/  IMAD.MOV R11, RZ, RZ, -R7 ;  /* 0x000000ffff0b7224 */ /* 0x008fe400078e0a07 */
[----:B------:R-:W-:Y:S01]  /*06d0*/  @!P2 IMAD.MOV R10, RZ, RZ, -R10 ;  /* 0x000000ffff0aa224 */ /* 0x000fe200078e0a0a */
[----:B------:R-:W-:Y:S01]  /*06e0*/  @!P1 LOP3.LUT R10, RZ, R19, RZ, 0x33, !PT ;  /* 0x00000013ff0a9212 */ /* 0x000fe200078e33ff */
[----:B------:R-:W-:Y:S01]  /*06f0*/  IMAD R11, R11, R4, RZ ;  /* 0x000000040b0b7224 */ /* 0x000fe200078e02ff */
[----:B------:R1:W2:Y:S03]  /*0700*/  F2I.FTZ.U32.TRUNC.NTZ R3, R2 ;  /* 0x0000000200037305 */ /* 0x0002a6000021f000 */
[----:B------:R-:W-:-:S02]  /*0710*/  IMAD.SHL.U32 R0, R10, 0x40, RZ ;  /* 0x000000400a007824 */ /* 0x000fc400078e00ff */
[----:B------:R-:W-:Y:S01]  /*0720*/  IMAD.HI.U32 R8, R7, R11, R6 ;  /* 0x0000000b07087227 */ /* 0x000fe200078e0006 */
[----:B------:R-:W-:Y:S02]  /*0730*/  LOP3.LUT R7, R113, 0x3f, RZ, 0xc0, !PT ;  /* 0x0000003f71077812 */ /* 0x000fe400078ec0ff */
[----:B------:R-:W-:Y:S01]  /*0740*/  LOP3.LUT R9, R0, R9, RZ, 0xfc, !PT ;  /* 0x0000000900097212 */ /* 0x000fe200078efcff */
[----:B------:R-:W-:Y:S02]  /*0750*/  IMAD.MOV R10, RZ, RZ, -R10 ;  /* 0x000000ffff0a7224 */ /* 0x000fe400078e0a0a */
[----:B------:R-:W-:Y:S01]  /*0760*/  IMAD.SHL.U32 R11, R7, 0x4, RZ ;  /* 0x00000004070b7824 */ /* 0x000fe200078e00ff */
[----:B------:R-:W-:Y:S02]  /*0770*/  IABS R13, R9 ;  /* 0x00000009000d7213 */ /* 0x000fe40000000000 */
[C---:B------:R-:W-:Y:S02]  /*0780*/  LOP3.LUT R20, R9.reuse, 0x3c, RZ, 0xfc, !PT ;  /* 0x0000003c09147812 */ /* 0x040fe400078efcff */
[----:B------:R-:W-:Y:S01]  /*0790*/  LOP3.LUT R21, R9, 0x4, RZ, 0xfc, !PT ;  /* 0x0000000409157812 */ /* 0x000fe200078efcff */
[----:B-1----:R-:W-:Y:S01]  /*07a0*/  IMAD.HI.U32 R2, R8, R13, RZ ;  /* 0x0000000d08027227 */ /* 0x002fe200078e00ff */
[----:B------:R-:W-:-:S02]  /*07b0*/  IABS R17, R20 ;  /* 0x0000001400117213 */ /* 0x000fc40000000000 */
[----:B------:R-:W-:Y:S01]  /*07c0*/  IABS R15, R21 ;  /* 0x00000015000f7213 */ /* 0x000fe20000000000 */
[----:B------:R-:W-:Y:S01]  /*07d0*/  IMAD.MOV R6, RZ, RZ, -R2 ;  /* 0x000000ffff067224 */ /* 0x000fe200078e0a02 */
[----:B------:R-:W-:Y:S01]  /*07e0*/  LOP3.LUT R132, R11, 0x120, R132, 0x78, !PT ;  /* 0x000001200b847812 */ /* 0x000fe200078e7884 */
[----:B------:R-:W-:Y:S01]  /*07f0*/  IMAD.HI.U32 R2, R8, R17, RZ ;  /* 0x0000001108027227 */ /* 0x000fe200078e00ff */
[----:B------:R-:W-:Y:S02]  /*0800*/  ISETP.GE.AND P5, PT, R9, RZ, PT ;  /* 0x000000ff0900720c */ /* 0x000fe40003fa6270 */
[----:B------:R-:W-:Y:S01]  /*0810*/  ISETP.GE.AND P6, PT, R21, RZ, PT ;  /* 0x000000ff1500720c */ /* 0x000fe20003fc6270 */
[----:B------:R-:W-:Y:S01]  /*0820*/  IMAD R11, R4, R6, R13 ;  /* 0x00000006040b7224 */ /* 0x000fe200078e020d */
[C---:B------:R-:W-:Y:S01]  /*0830*/  LOP3.LUT R22, R9.reuse, 0x30, RZ, 0xfc, !PT ;  /* 0x0000003009167812 */ /* 0x040fe200078efcff */
[----:B--2---:R-:W-:Y:S01]  /*0840*/  IMAD.MOV R12, RZ, RZ, -R3 ;  /* 0x000000ffff0c7224 */ /* 0x004fe200078e0a03 */
[----:B------:R-:W-:Y:S01]  /*0850*/  LOP3.LUT R24, R9, 0x34, RZ, 0xfc, !PT ;  /* 0x0000003409187812 */ /* 0x000fe200078efcff */
[----:B------:R-:W-:Y:S01]  /*0860*/  IMAD.HI.U32 R6, R8, R15, RZ ;  /* 0x0000000f08067227 */ /* 0x000fe200078e00ff */
[----:B------:R-:W-:-:S02]  /*0870*/  ISETP.GT.U32.AND P0, PT, R4, R11, PT ;  /* 0x0000000b0400720c */ /* 0x000fc40003f04070 */
[----:B------:R-:W-:Y:S01]  /*0880*/  IABS R35, R22 ;  /* 0x0000001600237213 */ /* 0x000fe20000000000 */
[----:B------:R-:W-:Y:S01]  /*0890*/  IMAD.MOV R14, RZ, RZ, -R2 ;  /* 0x000000ffff0e7224 */ /* 0x000fe200078e0a02 */
[----:B------:R-:W-:Y:S01]  /*08a0*/  IABS R39, R24 ;  /* 0x0000001800277213 */ /* 0x000fe20000000000 */
[----:B------:R-:W-:Y:S01]  /*08b0*/  IMAD R13, R12, R5, RZ ;  /* 0x000000050c0d7224 */ /* 0x000fe200078e02ff */
[----:B------:R-:W-:Y:S01]  /*08c0*/  LOP3.LUT R130, R132, 0x40, RZ, 0x3c, !PT ;  /* 0x0000004084827812 */ /* 0x000fe200078e3cff */
[----:B------:R-:W-:Y:S02]  /*08d0*/  IMAD.MOV.U32 R2, RZ, RZ, RZ ;  /* 0x000000ffff027224 */ /* 0x000fe400078e00ff */
[----:B------:R-:W-:Y:S02]  /*08e0*/  IMAD.MOV R12, RZ, RZ, -R6 ;  /* 0x000000ffff0c7224 */ /* 0x000fe400078e0a06 */
[----:B------:R-:W-:-:S04]  /*08f0*/  IMAD.HI.U32 R6, R3, R13, R2 ;  /* 0x0000000d03067227 */ /* 0x000fc800078e0002 */
[C---:B------:R-:W-:Y:S01]  /*0900*/  IMAD R13, R4.reuse, R14, R17 ;  /* 0x0000000e040d7224 */ /* 0x040fe200078e0211 */
[----:B------:R-:W-:Y:S01]  /*0910*/  LOP3.LUT R14, R9, 0xc, RZ, 0xfc, !PT ;  /* 0x0000000c090e7812 */ /* 0x000fe200078efcff */
[----:B------:R-:W-:Y:S01]  /*0920*/  IMAD R2, R19, R10, R18 ;  /* 0x0000000a13027224 */ /* 0x000fe200078e0212 */
[----:B------:R-:W-:Y:S01]  /*0930*/  LOP3.LUT R10, R9, 0x8, RZ, 0xfc, !PT ;  /* 0x00000008090a7812 */ /* 0x000fe200078efcff */
[C---:B------:R-:W-:Y:S01]  /*0940*/  IMAD R3, R4.reuse, R12, R15 ;  /* 0x0000000c04037224 */ /* 0x040fe200078e020f */
[----:B------:R-:W-:Y:S01]  /*0950*/  ISETP.GT.U32.AND P4, PT, R4, R13, PT ;  /* 0x0000000d0400720c */ /* 0x000fe20003f84070 */
[----:B------:R-:W-:Y:S01]  /*0960*/  @!P0 IMAD.IADD R11, R11, 0x1, -R4 ;  /* 0x000000010b0b8824 */ /* 0x000fe200078e0a04 */
[----:B------:R-:W-:Y:S01]  /*0970*/  IABS R15, R10 ;  /* 0x0000000a000f7213 */ /* 0x000fe20000000000 */
[----:B------:R-:W-:Y:S01]  /*0980*/  IMAD.IADD R2, R16, 0x1, R2 ;  /* 0x0000000110027824 */ /* 0x000fe200078e0202 */
[----:B------:R-:W-:Y:S02]  /*0990*/  ISETP.GT.U32.AND P2, PT, R4, R3, PT ;  /* 0x000000030400720c */ /* 0x000fe40003f44070 */
[----:B------:R-:W-:Y:S01]  /*09a0*/  ISETP.GE.AND P1, PT, R10, RZ, PT ;  /* 0x000000ff0a00720c */ /* 0x000fe20003f26270 */
[----:B------:R-:W-:Y:S01]  /*09b0*/  IMAD.HI.U32 R10, R8, R15, RZ ;  /* 0x0000000f080a7227 */ /* 0x000fe200078e00ff */
[----:B------:R-:W-:-:S02]  /*09c0*/  ISETP.GT.U32.AND P3, PT, R4, R11, PT ;  /* 0x0000000b0400720c */ /* 0x000fc40003f64070 */
[----:B------:R-:W-:Y:S01]  /*09d0*/  IABS R17, R14 ;  /* 0x0000000e00117213 */ /* 0x000fe20000000000 */
[----:B------:R-:W-:Y:S01]  /*09e0*/  IMAD.MOV R10, RZ, RZ, -R10 ;  /* 0x000000ffff0a7224 */ /* 0x000fe200078e0a0a */
[----:B------:R-:W-:Y:S01]  /*09f0*/  LOP3.LUT R16, R9, 0x10, RZ, 0xfc, !PT ;  /* 0x0000001009107812 */ /* 0x000fe200078efcff */
[--C-:B------:R-:W-:Y:S01]  /*0a00*/  @!P4 IMAD.IADD R13, R13, 0x1, -R4.reuse ;  /* 0x000000010d0dc824 */ /* 0x100fe200078e0a04 */
[----:B------:R-:W-:Y:S01]  /*0a10*/  LOP3.LUT R18, R9, 0x28, RZ, 0xfc, !PT ;  /* 0x0000002809127812 */ /* 0x000fe200078efcff */
[----:B------:R-:W-:Y:S01]  /*0a20*/  IMAD.HI.U32 R12, R8, R17, RZ ;  /* 0x00000011080c7227 */ /* 0x000fe200078e00ff */
[----:B------:R-:W-:Y:S02]  /*0a30*/  IABS R19, R16 ;  /* 0x0000001000137213 */ /* 0x000fe40000000000 */
[----:B------:R-:W-:Y:S01]  /*0a40*/  ISETP.GT.U32.AND P4, PT, R4, R13, PT ;  /* 0x0000000d0400720c */ /* 0x000fe20003f84070 */
[----:B------:R-:W-:Y:S01]  /*0a50*/  @!P2 IMAD.IADD R3, R3, 0x1, -R4 ;  /* 0x000000010303a824 */ /* 0x000fe200078e0a04 */
[----:B------:R-:W-:Y:S01]  /*0a60*/  ISETP.GE.AND P2, PT, R20, RZ, PT ;  /* 0x000000ff1400720c */ /* 0x000fe20003f46270 */
[C---:B------:R-:W-:Y:S01]  /*0a70*/  IMAD R15, R4.reuse, R10, R15 ;  /* 0x0000000a040f7224 */ /* 0x040fe200078e020f */
[----:B------:R-:W-:Y:S01]  /*0a80*/  LOP3.LUT R20, R9, 0x2c, RZ, 0xfc, !PT ;  /* 0x0000002c09147812 */ /* 0x000fe200078efcff */
[----:B------:R-:W-:Y:S01]  /*0a90*/  IMAD.MOV R12, RZ, RZ, -R12 ;  /* 0x000000ffff0c7224 */ /* 0x000fe200078e0a0c */
[C---:B------:R-:W-:Y:S01]  /*0aa0*/  ISETP.GT.U32.AND P0, PT, R4.reuse, R3, PT ;  /* 0x000000030400720c */ /* 0x040fe20003f04070 */
[----:B------:R-:W-:Y:S01]  /*0ab0*/  @!P3 IMAD.IADD R11, R11, 0x1, -R4 ;  /* 0x000000010b0bb824 */ /* 0x000fe200078e0a04 */
[C---:B------:R-:W-:Y:S01]  /*0ac0*/  ISETP.GT.U32.AND P3, PT, R4.reuse, R15, PT ;  /* 0x0000000f0400720c */ /* 0x040fe20003f64070 */
[----:B------:R-:W-:Y:S01]  /*0ad0*/  IMAD R17, R4, R12, R17 ;  /* 0x0000000c04117224 */ /* 0x000fe200078e0211 */
[----:B------:R-:W-:Y:S01]  /*0ae0*/  IABS R31, R18 ;  /* 0x00000012001f7213 */ /* 0x000fe20000000000 */
[----:B------:R-:W-:Y:S01]  /*0af0*/  @!P5 IMAD.MOV R11, RZ, RZ, -R11 ;  /* 0x000000ffff0bd224 */ /* 0x000fe200078e0a0b */
[----:B------:R-:W-:Y:S01]  /*0b00*/  IABS R33, R20 ;  /* 0x0000001400217213 */ /* 0x000fe20000000000 */
[----:B------:R-:W-:Y:S01]  /*0b10*/  IMAD.HI.U32 R10, R8, R19, RZ ;  /* 0x00000013080a7227 */ /* 0x000fe200078e00ff */
[----:B------:R-:W-:-:S03]  /*0b20*/  ISETP.GT.U32.AND P5, PT, R4, R17, PT ;  /* 0x000000110400720c */ /* 0x000fc60003fa4070 */
[----:B------:R-:W-:Y:S01]  /*0b30*/  @!P4 IMAD.IADD R13, R13, 0x1, -R4 ;  /* 0x000000010d0dc824 */ /* 0x000fe200078e0a04 */
[----:B------:R-:W-:Y:S01]  /*0b40*/  ISETP.GE.AND P4, PT, R14, RZ, PT ;  /* 0x000000ff0e00720c */ /* 0x000fe20003f86270 */
[----:B------:R-:W-:Y:S01]  /*0b50*/  IMAD.MOV R10, RZ, RZ, -R10 ;  /* 0x000000ffff0a7224 */ /* 0x000fe200078e0a0a */
[----:B------:R-:W-:Y:S01]  /*0b60*/  LOP3.LUT R14, R9, 0x18, RZ, 0xfc, !PT ;  /* 0x00000018090e7812 */ /* 0x000fe200078efcff */
[--C-:B------:R-:W-:Y:S01]  /*0b70*/  @!P0 IMAD.IADD R3, R3, 0x1, -R4.reuse ;  /* 0x0000000103038824 */ /* 0x100fe200078e0a04 */
[----:B------:R-:W-:Y:S01]  /*0b80*/  ISETP.GE.AND P0, PT, R16, RZ, PT ;  /* 0x000000ff1000720c */ /* 0x000fe20003f06270 */
[C---:B------:R-:W-:Y:S01]  /*0b90*/  IMAD R19, R4.reuse, R10, R19 ;  /* 0x0000000a04137224 */ /* 0x040fe200078e0213 */
[C---:B------:R-:W-:Y:S01]  /*0ba0*/  LOP3.LUT R10, R9.reuse, 0x14, RZ, 0xfc, !PT ;  /* 0x00000014090a7812 */ /* 0x040fe200078efcff */
[----:B------:R-:W-:Y:S01]  /*0bb0*/  IMAD.MOV.U32 R37, RZ, RZ, R13 ;  /* 0x000000ffff257224 */ /* 0x000fe200078e000d */
[----:B------:R-:W-:Y:S01]  /*0bc0*/  LOP3.LUT R16, R9, 0x1c, RZ, 0xfc, !PT ;  /* 0x0000001c09107812 */ /* 0x000fe200078efcff */
[--C-:B------:R-:W-:Y:S01]  /*0bd0*/  @!P3 IMAD.IADD R15, R15, 0x1, -R4.reuse ;  /* 0x000000010f0fb824 */ /* 0x100fe200078e0a04 */
[----:B------:R-:W-:Y:S01]  /*0be0*/  IABS R21, R10 ;  /* 0x0000000a00157213 */ /* 0x000fe20000000000 */
[----:B------:R-:W-:Y:S01]  /*0bf0*/  @!P2 IMAD.MOV R37, RZ, RZ, -R37 ;  /* 0x000000ffff25a224 */ /* 0x000fe200078e0a25 */
[----:B------:R-:W-:Y:S01]  /*0c00*/  IABS R23, R14 ;  /* 0x0000000e00177213 */ /* 0x000fe20000000000 */
[----:B------:R-:W-:Y:S01]  /*0c10*/  IMAD.MOV.U32 R13, RZ, RZ, R3 ;  /* 0x000000ffff0d7224 */ /* 0x000fe200078e0003 */
[----:B------:R-:W-:Y:S01]  /*0c20*/  ISETP.GT.U32.AND P2, PT, R4, R15, PT ;  /* 0x0000000f0400720c */ /* 0x000fe20003f44070 */
[----:B------:R-:W-:Y:S01]  /*0c30*/  @!P5 IMAD.IADD R17, R17, 0x1, -R4 ;  /* 0x000000011111d824 */ /* 0x000fe200078e0a04 */
[----:B------:R-:W-:Y:S01]  /*0c40*/  ISETP.GE.AND P3, PT, R10, RZ, PT ;  /* 0x000000ff0a00720c */ /* 0x000fe20003f66270 */
[----:B------:R-:W-:Y:S01]  /*0c50*/  @!P6 IMAD.MOV R13, RZ, RZ, -R13 ;  /* 0x000000ffff0de224 */ /* 0x000fe200078e0a0d */
[----:B------:R-:W-:Y:S01]  /*0c60*/  ISETP.GT.U32.AND P6, PT, R4, R19, PT ;  /* 0x000000130400720c */ /* 0x000fe20003fc4070 */
[----:B------:R-:W-:Y:S01]  /*0c70*/  IMAD.HI.U32 R3, R8, R21, RZ ;  /* 0x0000001508037227 */ /* 0x000fe200078e00ff */
[----:B------:R-:W-:-:S02]  /*0c80*/  ISETP.GT.U32.AND P5, PT, R4, R17, PT ;  /* 0x000000110400720c */ /* 0x000fc40003fa4070 */
[----:B------:R-:W-:Y:S01]  /*0c90*/  IABS R25, R16 ;  /* 0x0000001000197213 */ /* 0x000fe20000000000 */
[----:B------:R-:W-:Y:S02]  /*0ca0*/  IMAD.MOV R3, RZ, RZ, -R3 ;  /* 0x000000ffff037224 */ /* 0x000fe400078e0a03 */
[----:B------:R-:W-:-:S04]  /*0cb0*/  IMAD.HI.U32 R10, R8, R23, RZ ;  /* 0x00000017080a7227 */ /* 0x000fc800078e00ff */
[--C-:B------:R-:W-:Y:S01]  /*0cc0*/  @!P2 IMAD.IADD R15, R15, 0x1, -R4.reuse ;  /* 0x000000010f0fa824 */ /* 0x100fe200078e0a04 */
[----:B------:R-:W-:Y:S01]  /*0cd0*/  ISETP.GE.AND P2, PT, R14, RZ, PT ;  /* 0x000000ff0e00720c */ /* 0x000fe20003f46270 */
[C---:B------:R-:W-:Y:S01]  /*0ce0*/  IMAD R21, R4.reuse, R3, R21 ;  /* 0x0000000304157224 */ /* 0x040fe200078e0215 */
[----:B------:R-:W-:Y:S01]  /*0cf0*/  LOP3.LUT R14, R9, 0x20, RZ, 0xfc, !PT ;  /* 0x00000020090e7812 */ /* 0x000fe200078efcff */
[--C-:B------:R-:W-:Y:S02]  /*0d00*/  @!P6 IMAD.IADD R19, R19, 0x1, -R4.reuse ;  /* 0x000000011313e824 */ /* 0x100fe400078e0a04 */
[----:B------:R-:W-:Y:S01]  /*0d10*/  @!P5 IMAD.IADD R17, R17, 0x1, -R4 ;  /* 0x000000011111d824 */ /* 0x000fe200078e0a04 */
[----:B------:R-:W-:Y:S01]  /*0d20*/  ISETP.GT.U32.AND P6, PT, R4, R21, PT ;  /* 0x000000150400720c */ /* 0x000fe20003fc4070 */
[----:B------:R-:W-:Y:S01]  /*0d30*/  IMAD.HI.U32 R12, R8, R25, RZ ;  /* 0x00000019080c7227 */ /* 0x000fe200078e00ff */
[----:B------:R-:W-:Y:S02]  /*0d40*/  ISETP.GE.AND P5, PT, R16, RZ, PT ;  /* 0x000000ff1000720c */ /* 0x000fe40003fa6270 */
[----:B------:R-:W-:Y:S01]  /*0d50*/  IABS R27, R14 ;  /* 0x0000000e001b7213 */ /* 0x000fe20000000000 */
[----:B------:R-:W-:Y:S01]  /*0d60*/  IMAD.MOV R10, RZ, RZ, -R10 ;  /* 0x000000ffff0a7224 */ /* 0x000fe200078e0a0a */
[----:B------:R-:W-:Y:S01]  /*0d70*/  LOP3.LUT R16, R9, 0x24, RZ, 0xfc, !PT ;  /* 0x0000002409107812 */ /* 0x000fe200078efcff */
[----:B------:R-:W-:Y:S01]  /*0d80*/  @!P1 IMAD.MOV R15, RZ, RZ, -R15 ;  /* 0x000000ffff0f9224 */ /* 0x000fe200078e0a0f */
[C---:B------:R-:W-:Y:S01]  /*0d90*/  ISETP.GT.U32.AND P1, PT, R4.reuse, R19, PT ;  /* 0x000000130400720c */ /* 0x040fe20003f24070 */
[----:B------:R-:W-:Y:S01]  /*0da0*/  IMAD.MOV R12, RZ, RZ, -R12 ;  /* 0x000000ffff0c7224 */ /* 0x000fe200078e0a0c */
[----:B------:R-:W-:Y:S01]  /*0db0*/  IABS R29, R16 ;  /* 0x00000010001d7213 */ /* 0x000fe20000000000 */
[----:B------:R-:W-:-:S02]  /*0dc0*/  IMAD R23, R4, R10, R23 ;  /* 0x0000000a04177224 */ /* 0x000fc400078e0217 */
[----:B------:R-:W-:-:S04]  /*0dd0*/  IMAD.HI.U32 R3, R8, R27, RZ ;  /* 0x0000001b08037227 */ /* 0x000fc800078e00ff */
[C---:B------:R-:W-:Y:S02]  /*0de0*/  IMAD R25, R4.reuse, R12, R25 ;  /* 0x0000000c04197224 */ /* 0x040fe400078e0219 */
[----:B------:R-:W-:Y:S01]  /*0df0*/  @!P4 IMAD.MOV R17, RZ, RZ, -R17 ;  /* 0x000000ffff11c224 */ /* 0x000fe200078e0a11 */
[----:B------:R-:W-:Y:S01]  /*0e00*/  ISETP.GT.U32.AND P4, PT, R4, R23, PT ;  /* 0x000000170400720c */ /* 0x000fe20003f84070 */
[----:B------:R-:W-:Y:S02]  /*0e10*/  IMAD.MOV R12, RZ, RZ, -R3 ;  /* 0x000000ffff0c7224 */ /* 0x000fe400078e0a03 */
[----:B------:R-:W-:-:S04]  /*0e20*/  IMAD.HI.U32 R3, R8, R29, RZ ;  /* 0x0000001d08037227 */ /* 0x000fc800078e00ff */
[--C-:B------:R-:W-:Y:S02]  /*0e30*/  @!P6 IMAD.IADD R21, R21, 0x1, -R4.reuse ;  /* 0x000000011515e824 */ /* 0x100fe400078e0a04 */
[C---:B------:R-:W-:Y:S02]  /*0e40*/  IMAD R27, R4.reuse, R12, R27 ;  /* 0x0000000c041b7224 */ /* 0x040fe400078e021b */
[----:B------:R-:W-:Y:S01]  /*0e50*/  IMAD.MOV R12, RZ, RZ, -R3 ;  /* 0x000000ffff0c7224 */ /* 0x000fe200078e0a03 */
[C---:B------:R-:W-:Y:S01]  /*0e60*/  ISETP.GT.U32.AND P6, PT, R4.reuse, R21, PT ;  /* 0x000000150400720c */ /* 0x040fe20003fc4070 */
[--C-:B------:R-:W-:Y:S01]  /*0e70*/  @!P1 IMAD.IADD R19, R19, 0x1, -R4.reuse ;  /* 0x0000000113139824 */ /* 0x100fe200078e0a04 */
[C---:B------:R-:W-:Y:S01]  /*0e80*/  ISETP.GT.U32.AND P1, PT, R4.reuse, R25, PT ;  /* 0x000000190400720c */ /* 0x040fe20003f24070 */
[----:B------:R-:W-:Y:S01]  /*0e90*/  IMAD R29, R4, R12, R29 ;  /* 0x0000000c041d7224 */ /* 0x000fe200078e021d */
[----:B------:R-:W-:Y:S01]  /*0ea0*/  LOP3.LUT R12, R9, 0x38, RZ, 0xfc, !PT ;  /* 0x00000038090c7812 */ /* 0x000fe200078efcff */
[----:B------:R-:W-:-:S02]  /*0eb0*/  @!P4 IMAD.IADD R23, R23, 0x1, -R4 ;  /* 0x000000011717c824 */ /* 0x000fc400078e0a04 */
[----:B------:R-:W-:Y:S01]  /*0ec0*/  IMAD.HI.U32 R10, R8, R31, RZ ;  /* 0x0000001f080a7227 */ /* 0x000fe200078e00ff */
[----:B------:R-:W-:Y:S02]  /*0ed0*/  ISETP.GT.U32.AND P4, PT, R4, R29, PT ;  /* 0x0000001d0400720c */ /* 0x000fe40003f84070 */
[----:B------:R-:W-:Y:S01]  /*0ee0*/  IABS R41, R12 ;  /* 0x0000000c00297213 */ /* 0x000fe20000000000 */
[----:B------:R-:W-:-:S04]  /*0ef0*/  IMAD.HI.U32 R3, R8, R33, RZ ;  /* 0x0000002108037227 */ /* 0x000fc800078e00ff */
[--C-:B------:R-:W-:Y:S01]  /*0f00*/  @!P6 IMAD.IADD R21, R21, 0x1, -R4.reuse ;  /* 0x000000011515e824 */ /* 0x100fe200078e0a04 */
[C---:B------:R-:W-:Y:S01]  /*0f10*/  ISETP.GT.U32.AND P6, PT, R4.reuse, R27, PT ;  /* 0x0000001b0400720c */ /* 0x040fe20003fc4070 */
[----:B------:R-:W-:Y:S01]  /*0f20*/  @!P1 IMAD.IADD R25, R25, 0x1, -R4 ;  /* 0x0000000119199824 */ /* 0x000fe200078e0a04 */
[C---:B------:R-:W-:Y:S01]  /*0f30*/  ISETP.GT.U32.AND P1, PT, R4.reuse, R23, PT ;  /* 0x000000170400720c */ /* 0x040fe20003f24070 */
[----:B------:R-:W-:Y:S02]  /*0f40*/  IMAD.MOV R10, RZ, RZ, -R10 ;  /* 0x000000ffff0a7224 */ /* 0x000fe400078e0a0a */
[----:B------:R-:W-:Y:S02]  /*0f50*/  @!P4 IMAD.IADD R29, R29, 0x1, -R4 ;  /* 0x000000011d1dc824 */ /* 0x000fe400078e0a04 */
[----:B------:R-:W-:Y:S02]  /*0f60*/  IMAD.MOV R3, RZ, RZ, -R3 ;  /* 0x000000ffff037224 */ /* 0x000fe400078e0a03 */
[----:B------:R-:W-:Y:S01]  /*0f70*/  @!P0 IMAD.MOV R19, RZ, RZ, -R19 ;  /* 0x000000ffff138224 */ /* 0x000fe200078e0a13 */
[C---:B------:R-:W-:Y:S01]  /*0f80*/  ISETP.GT.U32.AND P0, PT, R4.reuse, R29, PT ;  /* 0x0000001d0400720c */ /* 0x040fe20003f04070 */
[----:B------:R-:W-:-:S02]  /*0f90*/  IMAD R31, R4, R10, R31 ;  /* 0x0000000a041f7224 */ /* 0x000fc400078e021f */
[----:B------:R-:W-:Y:S02]  /*0fa0*/  IMAD R33, R4, R3, R33 ;  /* 0x0000000304217224 */ /* 0x000fe400078e0221 */
[----:B------:R-:W-:-:S04]  /*0fb0*/  IMAD.HI.U32 R3, R8, R35, RZ ;  /* 0x0000002308037227 */ /* 0x000fc800078e00ff */
[----:B------:R-:W-:Y:S01]  /*0fc0*/  @!P6 IMAD.IADD R27, R27, 0x1, -R4 ;  /* 0x000000011b1be824 */ /* 0x000fe200078e0a04 */
[----:B------:R-:W-:Y:S01]  /*0fd0*/  ISETP.GT.U32.AND P6, PT, R4, R25, PT ;  /* 0x000000190400720c */ /* 0x000fe20003fc4070 */
[----:B------:R-:W-:-:S03]  /*0fe0*/  IMAD.HI.U32 R9, R8, R39, RZ ;  /* 0x0000002708097227 */ /* 0x000fc600078e00ff */
[C---:B------:R-:W-:Y:S01]  /*0ff0*/  ISETP.GT.U32.AND P4, PT, R4.reuse, R27, PT ;  /* 0x0000001b0400720c */ /* 0x040fe20003f84070 */
[--C-:B------:R-:W-:Y:S01]  /*1000*/  @!P1 IMAD.IADD R23, R23, 0x1, -R4.reuse ;  /* 0x0000000117179824 */ /* 0x100fe200078e0a04 */
[C---:B------:R-:W-:Y:S01]  /*1010*/  ISETP.GT.U32.AND P1, PT, R4.reuse, R31, PT ;  /* 0x0000001f0400720c */ /* 0x040fe20003f24070 */
[----:B------:R-:W-:Y:S02]  /*1020*/  IMAD.MOV R3, RZ, RZ, -R3 ;  /* 0x000000ffff037224 */ /* 0x000fe400078e0a03 */
[----:B------:R-:W-:Y:S02]  /*1030*/  IMAD.MOV R10, RZ, RZ, -R9 ;  /* 0x000000ffff0a7224 */ /* 0x000fe400078e0a09 */
[C---:B------:R-:W-:Y:S01]  /*1040*/  IMAD R9, R4.reuse, R3, R35 ;  /* 0x0000000304097224 */ /* 0x040fe200078e0223 */
[----:B------:R-:W-:Y:S01]  /*1050*/  LOP3.LUT R3, R113, 0x60, RZ, 0xc0, !PT ;  /* 0x0000006071037812 */ /* 0x000fe200078ec0ff */
[--C-:B------:R-:W-:Y:S02]  /*1060*/  @!P0 IMAD.IADD R29, R29, 0x1, -R4.reuse ;  /* 0x000000011d1d8824 */ /* 0x100fe400078e0a04 */
[----:B------:R-:W-:Y:S01]  /*1070*/  @!P6 IMAD.IADD R25, R25, 0x1, -R4 ;  /* 0x000000011919e824 */ /* 0x000fe200078e0a04 */
[----:B------:R-:W-:Y:S01]  /*1080*/  ISETP.GT.U32.AND P0, PT, R4, R9, PT ;  /* 0x000000090400720c */ /* 0x000fe20003f04070 */
[----:B------:R-:W-:Y:S01]  /*1090*/  IMAD.HI.U32 R8, R8, R41, RZ ;  /* 0x0000002908087227 */ /* 0x000fe200078e00ff */
[----:B------:R-:W-:-:S02]  /*10a0*/  ISETP.GT.U32.AND P6, PT, R4, R33, PT ;  /* 0x000000210400720c */ /* 0x000fc40003fc4070 */
[----:B------:R-:W-:Y:S01]  /*10b0*/  SHF.R.U32.HI R3, RZ, 0x1, R3 ;  /* 0x00000001ff037819 */ /* 0x000fe20000011603 */
[----:B------:R-:W-:Y:S01]  /*10c0*/  @!P1 IMAD.IADD R31, R31, 0x1, -R4 ;  /* 0x000000011f1f9824 */ /* 0x000fe200078e0a04 */
[----:B------:R-:W-:Y:S01]  /*10d0*/  ISETP.GE.AND P1, PT, R16, RZ, PT ;  /* 0x000000ff1000720c */ /* 0x000fe20003f26270 */
[----:B------:R-:W-:Y:S01]  /*10e0*/  IMAD.MOV R8, RZ, RZ, -R8 ;  /* 0x000000ffff087224 */ /* 0x000fe200078e0a08 */
[----:B------:R-:W-:Y:S01]  /*10f0*/  LOP3.LUT R128, R128, R3, RZ, 0x3c, !PT ;  /* 0x0000000380807212 */ /* 0x000fe200078e3cff */
[----:B------:R-:W-:Y:S02]  /*1100*/  IMAD R2, R2, 0x40, R7 ;  /* 0x0000004002027824 */ /* 0x000fe400078e0207 */
[----:B------:R-:W-:Y:S01]  /*1110*/  IMAD R7, R4, R8, R41 ;  /* 0x0000000804077224 */ /* 0x000fe200078e0229 */
[----:B------:R-:W-:Y:S01]  /*1120*/  LOP3.LUT R126, R128, 0x40, RZ, 0x3c, !PT ;  /* 0x00000040807e7812 */ /* 0x000fe200078e3cff */
[----:B------:R-:W-:Y:S01]  /*1130*/  @!P0 IMAD.IADD R9, R9, 0x1, -R4 ;  /* 0x0000000109098824 */ /* 0x000fe200078e0a04 */
[----:B------:R-:W-:Y:S01]  /*1140*/  IABS R8, R2 ;  /* 0x0000000200087213 */ /* 0x000fe20000000000 */
[----:B------:R-:W-:-:S02]  /*1150*/  IMAD R35, R4, R10, R39 ;  /* 0x0000000a04237224 */ /* 0x000fc400078e0227 */
[----:B------:R-:W-:Y:S02]  /*1160*/  @!P6 IMAD.IADD R33, R33, 0x1, -R4 ;  /* 0x000000012121e824 */ /* 0x000fe400078e0a04 */
[----:B------:R-:W-:Y:S01]  /*1170*/  @!P3 IMAD.MOV R21, RZ, RZ, -R21 ;  /* 0x000000ffff15b224 */ /* 0x000fe200078e0a15 */
[C---:B------:R-:W-:Y:S01]  /*1180*/  ISETP.GT.U32.AND P3, PT, R4.reuse, R31, PT ;  /* 0x0000001f0400720c */ /* 0x040fe20003f64070 */
[----:B------:R-:W-:Y:S01]  /*1190*/  @!P5 IMAD.MOV R25, RZ, RZ, -R25 ;  /* 0x000000ffff19d224 */ /* 0x000fe200078e0a19 */
[C---:B------:R-:W-:Y:S01]  /*11a0*/  ISETP.GT.U32.AND P5, PT, R4.reuse, R9, PT ;  /* 0x000000090400720c */ /* 0x040fe20003fa4070 */
[----:B------:R-:W-:Y:S01]  /*11b0*/  @!P1 IMAD.MOV R29, RZ, RZ, -R29 ;  /* 0x000000ffff1d9224 */ /* 0x000fe200078e0a1d */
[----:B------:R-:W-:Y:S01]  /*11c0*/  ISETP.GT.U32.AND P6, PT, R4, R35, PT ;  /* 0x000000230400720c */ /* 0x000fe20003fc4070 */
[----:B------:R-:W-:Y:S01]  /*11d0*/  IMAD.HI.U32 R6, R6, R8, RZ ;  /* 0x0000000806067227 */ /* 0x000fe200078e00ff */
[----:B------:R-:W-:-:S03]  /*11e0*/  ISETP.GT.U32.AND P1, PT, R4, R7, PT ;  /* 0x000000070400720c */ /* 0x000fc60003f24070 */
[----:B------:R-:W-:Y:S01]  /*11f0*/  @!P2 IMAD.MOV R23, RZ, RZ, -R23 ;  /* 0x000000ffff17a224 */ /* 0x000fe200078e0a17 */
[----:B------:R-:W-:Y:S01]  /*1200*/  ISETP.GT.U32.AND P2, PT, R4, R33, PT ;  /* 0x000000210400720c */ /* 0x000fe20003f44070 */
[----:B------:R-:W-:Y:S01]  /*1210*/  @!P4 IMAD.IADD R27, R27, 0x1, -R4 ;  /* 0x000000011b1bc824 */ /* 0x000fe200078e0a04 */
[----:B------:R-:W-:Y:S01]  /*1220*/  ISETP.GE.AND P4, PT, R14, RZ, PT ;  /* 0x000000ff0e00720c */ /* 0x000fe20003f86270 */
[----:B------:R-:W-:Y:S02]  /*1230*/  IMAD.MOV R6, RZ, RZ, -R6 ;  /* 0x000000ffff067224 */ /* 0x000fe400078e0a06 */
[----:B------:R-:W-:Y:S01]  /*1240*/  @!P3 IMAD.IADD R31, R31, 0x1, -R4 ;  /* 0x000000011f1fb824 */ /* 0x000fe200078e0a04 */
[----:B------:R-:W-:Y:S01]  /*1250*/  ISETP.GE.AND P3, PT, R18, RZ, PT ;  /* 0x000000ff1200720c */ /* 0x000fe20003f66270 */
[----:B------:R-:W-:Y:S02]  /*1260*/  IMAD R6, R5, R6, R8 ;  /* 0x0000000605067224 */ /* 0x000fe400078e0208 */
[----:B------:R-:W-:-:S02]  /*1270*/  @!P5 IMAD.IADD R9, R9, 0x1, -R4 ;  /* 0x000000010909d824 */ /* 0x000fc400078e0a04 */
[--C-:B------:R-:W-:Y:S01]  /*1280*/  @!P6 IMAD.IADD R35, R35, 0x1, -R4.reuse ;  /* 0x000000012323e824 */ /* 0x100fe200078e0a04 */
[----:B------:R-:W-:Y:S01]  /*1290*/  ISETP.GT.U32.AND P5, PT, R5, R6, PT ;  /* 0x000000060500720c */ /* 0x000fe20003fa4070 */
[--C-:B------:R-:W-:Y:S01]  /*12a0*/  @!P1 IMAD.IADD R7, R7, 0x1, -R4.reuse ;  /* 0x0000000107079824 */ /* 0x100fe200078e0a04 */
[----:B------:R-:W-:Y:S01]  /*12b0*/  ISETP.GE.AND P6, PT, R161, c[0x0][0x180], PT ;  /* 0x00006000a1007a0c */ /* 0x000fe20003fc6270 */
[----:B------:R-:W-:Y:S02]  /*12c0*/  IMAD.MOV.U32 R16, RZ, RZ, 0x1f ;  /* 0x0000001fff107424 */ /* 0x000fe400078e00ff */
[--C-:B------:R-:W-:Y:S01]  /*12d0*/  @!P2 IMAD.IADD R33, R33, 0x1, -R4.reuse ;  /* 0x000000012121a824 */ /* 0x100fe200078e0a04 */
[----:B------:R-:W-:Y:S01]  /*12e0*/  ISETP.GE.AND P2, PT, R20, RZ, PT ;  /* 0x000000ff1400720c */ /* 0x000fe20003f46270 */
[----:B------:R-:W-:Y:S01]  /*12f0*/  @!P4 IMAD.MOV R27, RZ, RZ, -R27 ;  /* 0x000000ffff1bc224 */ /* 0x000fe200078e0a1b */
[C---:B------:R-:W-:Y:S01]  /*1300*/  ISETP.GT.U32.AND P4, PT, R4.reuse, R35, PT ;  /* 0x000000230400720c */ /* 0x040fe20003f84070 */
[----:B------:R-:W-:Y:S01]  /*1310*/  IMAD R3, R161, c[0x0][0x188], RZ ;  /* 0x00006200a1037a24 */ /* 0x000fe200078e02ff */
[----:B------:R-:W-:Y:S01]  /*1320*/  ISETP.GT.U32.AND P1, PT, R4, R7, PT ;  /* 0x000000070400720c */ /* 0x000fe20003f24070 */
[----:B------:R-:W-:Y:S01]  /*1330*/  @!P3 IMAD.MOV R31, RZ, RZ, -R31 ;  /* 0x000000ffff1fb224 */ /* 0x000fe200078e0a1f */
[----:B------:R-:W-:Y:S01]  /*1340*/  IADD3 R16, R16, c[0x0][0x180], RZ ;  /* 0x0000600010107a10 */ /* 0x000fe20007ffe0ff */
[----:B------:R-:W-:Y:S01]  /*1350*/  @!P5 IMAD.IADD R6, R6, 0x1, -R5 ;  /* 0x000000010606d824 */ /* 0x000fe200078e0a05 */
[----:B------:R-:W-:Y:S01]  /*1360*/  ISETP.GE.AND P3, PT, R159, c[0x0][0x180], PT ;  /* 0x000060009f007a0c */ /* 0x000fe20003f66270 */
[----:B------:R-:W-:Y:S01]  /*1370*/  IMAD R97, R100, 0x2, R3 ;  /* 0x0000000264617824 */ /* 0x000fe200078e0203 */
[----:B------:R-:W-:Y:S01]  /*1380*/  ISETP.GT.AND P0, PT, R16, 0x1f, PT ;  /* 0x0000001f1000780c */ /* 0x000fe20003f04270 */
[----:B------:R-:W-:Y:S01]  /*1390*/  IMAD.SHL.U32 R157, R3, 0x4, RZ ;  /* 0x00000004039d7824 */ /* 0x000fe200078e00ff */
[----:B------:R-:W-:Y:S01]  /*13a0*/  ISETP.GE.AND P5, PT, R156, c[0x0][0x180], PT ;  /* 0x000060009c007a0c */ /* 0x000fe20003fa6270 */
[----:B------:R-:W-:Y:S01]  /*13b0*/  @!P2 IMAD.MOV R33, RZ, RZ, -R33 ;  /* 0x000000ffff21a224 */ /* 0x000fe200078e0a21 */
[----:B------:R-:W-:Y:S01]  /*13c0*/  SEL R99, RZ, 0x4, !P0 ;  /* 0x00000004ff637807 */ /* 0x000fe20004000000 */
[--C-:B------:R-:W-:Y:S01]  /*13d0*/  @!P4 IMAD.IADD R35, R35, 0x1, -R4.reuse ;  /* 0x000000012323c824 */ /* 0x100fe200078e0a04 */
[----:B------:R-:W-:Y:S01]  /*13e0*/  ISETP.GT.U32.AND P2, PT, R5, R6, PT ;  /* 0x000000060500720c */ /* 0x000fe20003f44070 */
[----:B------:R-:W-:Y:S01]  /*13f0*/  IMAD R96, R100, 0x2, R97 ;  /* 0x0000000264607824 */ /* 0x000fe200078e0261 */
[----:B------:R-:W-:Y:S01]  /*1400*/  SEL R8, R99, RZ, !P3 ;  /* 0x000000ff63087207 */ /* 0x000fe20005800000 */
[----:B------:R-:W-:Y:S01]  /*1410*/  @!P1 IMAD.IADD R7, R7, 0x1, -R4 ;  /* 0x0000000107079824 */ /* 0x000fe200078e0a04 */
[----:B------:R-:W-:Y:S01]  /*1420*/  ISETP.GE.AND P4, PT, R22, RZ, PT ;  /* 0x000000ff1600720c */ /* 0x000fe20003f86270 */
[----:B------:R-:W-:Y:S01]  /*1430*/  IMAD R95, R100, 0x2, R96 ;  /* 0x00000002645f7824 */ /* 0x000fe200078e0260 */
[----:B------:R-:W-:Y:S01]  /*1440*/  ISETP.GE.AND P3, PT, R24, RZ, PT ;  /* 0x000000ff1800720c */ /* 0x000fe20003f66270 */
[----:B------:R-:W-:Y:S01]  /*1450*/  IMAD.SHL.U32 R155, R97, 0x4, RZ ;  /* 0x00000004619b7824 */ /* 0x000fe200078e00ff */
[----:B------:R-:W-:Y:S01]  /*1460*/  ISETP.GE.AND P1, PT, R12, RZ, PT ;  /* 0x000000ff0c00720c */ /* 0x000fe20003f26270 */
[C---:B------:R-:W-:Y:S01]  /*1470*/  IMAD R94, R100.reuse, 0x2, R95 ;  /* 0x00000002645e7824 */ /* 0x040fe200078e025f */
[----:B------:R-:W-:Y:S01]  /*1480*/  SEL R10, R99, RZ, !P6 ;  /* 0x000000ff630a7207 */ /* 0x000fe20007000000 */
[----:B------:R-:W-:Y:S01]  /*1490*/  IMAD.SHL.U32 R151, R95, 0x4, RZ ;  /* 0x000000045f977824 */ /* 0x000fe200078e00ff */
[----:B------:R-:W-:Y:S01]  /*14a0*/  LOP3.LUT R4, RZ, c[0x0][0x17c], RZ, 0x33, !PT ;  /* 0x00005f00ff047a12 */ /* 0x000fe200078e33ff */
[----:B------:R-:W-:Y:S01]  /*14b0*/  IMAD R93, R100, 0x2, R94 ;  /* 0x00000002645d7824 */ /* 0x000fe200078e025e */
[----:B------:R-:W-:Y:S01]  /*14c0*/  ISETP.NE.U32.AND P6, PT, R10, RZ, PT ;  /* 0x000000ff0a00720c */ /* 0x000fe20003fc5070 */
[----:B------:R-:W-:Y:S01]  /*14d0*/  @!P2 IMAD.IADD R6, R6, 0x1, -R5 ;  /* 0x000000010606a824 */ /* 0x000fe200078e0a05 */
[----:B------:R-:W-:Y:S01]  /*14e0*/  SEL R10, R99, RZ, !P5 ;  /* 0x000000ff630a7207 */ /* 0x000fe20006800000 */
[----:B------:R-:W-:Y:S01]  /*14f0*/  @!P4 IMAD.MOV R9, RZ, RZ, -R9 ;  /* 0x000000ffff09c224 */ /* 0x000fe200078e0a09 */
[----:B------:R-:W-:Y:S01]  /*1500*/  ISETP.NE.AND P2, PT, RZ, c[0x0][0x17c], PT ;  /* 0x00005f00ff007a0c */ /* 0x000fe20003f45270 */
[----:B------:R-:W-:Y:S01]  /*1510*/  @!P3 IMAD.MOV R35, RZ, RZ, -R35 ;  /* 0x000000ffff23b224 */ /* 0x000fe200078e0a23 */
[----:B------:R-:W-:Y:S01]  /*1520*/  ISETP.NE.U32.AND P5, PT, R8, RZ, PT ;  /* 0x000000ff0800720c */ /* 0x000fe20003fa5070 */
[----:B------:R-:W-:Y:S01]  /*1530*/  @!P1 IMAD.MOV R7, RZ, RZ, -R7 ;  /* 0x000000ffff079224 */ /* 0x000fe200078e0a07 */
[----:B------:R-:W-:Y:S01]  /*1540*/  ISETP.NE.U32.AND P4, PT, R10, RZ, PT ;  /* 0x000000ff0a00720c */ /* 0x000fe20003f85070 */
[----:B------:R-:W-:Y:S01]  /*1550*/  IMAD R92, R100, 0x2, R93 ;  /* 0x00000002645c7824 */ /* 0x000fe200078e025d */
[----:B------:R-:W-:Y:S01]  /*1560*/  SEL R26, R4, R27, !P2 ;  /* 0x0000001b041a7207 */ /* 0x000fe20005000000 */
[----:B------:R-:W-:Y:S01]  /*1570*/  IMAD.SHL.U32 R153, R96, 0x4, RZ ;  /* 0x0000000460997824 */ /* 0x000fe200078e00ff */
[----:B------:R-:W-:Y:S01]  /*1580*/  SEL R11, R4, R11, !P2 ;  /* 0x0000000b040b7207 */ /* 0x000fe20005000000 */
[----:B------:R-:W-:Y:S01]  /*1590*/  IMAD R91, R100, 0x2, R92 ;  /* 0x00000002645b7824 */ /* 0x000fe200078e025c */
[C---:B------:R-:W-:Y:S01]  /*15a0*/  SEL R13, R4.reuse, R13, !P2 ;  /* 0x0000000d040d7207 */ /* 0x040fe20005000000 */
[----:B------:R-:W-:Y:S01]  /*15b0*/  IMAD.SHL.U32 R147, R93, 0x4, RZ ;  /* 0x000000045d937824 */ /* 0x000fe200078e00ff */
[----:B------:R-:W-:Y:S01]  /*15c0*/  SEL R20, R4, R15, !P2 ;  /* 0x0000000f04147207 */ /* 0x000fe20005000000 */
[----:B------:R-:W-:Y:S01]  /*15d0*/  IMAD R90, R100, 0x2, R91 ;  /* 0x00000002645a7824 */ /* 0x000fe200078e025b */
[C---:B------:R-:W-:Y:S01]  /*15e0*/  SEL R8, R4.reuse, R17, !P2 ;  /* 0x0000001104087207 */ /* 0x040fe20005000000 */
[----:B------:R-:W-:Y:S01]  /*15f0*/  IMAD R17, R11, c[0x0][0x190], RZ ;  /* 0x000064000b117a24 */ /* 0x000fe200078e02ff */
[----:B------:R-:W-:Y:S01]  /*1600*/  SEL R22, R4, R19, !P2 ;  /* 0x0000001304167207 */ /* 0x000fe20005000000 */
[----:B------:R-:W-:Y:S01]  /*1610*/  IMAD R89, R100, 0x2, R90 ;  /* 0x0000000264597824 */ /* 0x000fe200078e025a */
[----:B------:R-:W-:Y:S01]  /*1620*/  SEL R10, R4, R21, !P2 ;  /* 0x00000015040a7207 */ /* 0x000fe20005000000 */
[----:B------:R-:W-:Y:S01]  /*1630*/  IMAD R21, R8, c[0x0][0x190], RZ ;  /* 0x0000640008157a24 */ /* 0x000fe200078e02ff */
[----:B------:R-:W-:Y:S01]  /*1640*/  SEL R24, R4, R23, !P2 ;  /* 0x0000001704187207 */ /* 0x000fe20005000000 */
[----:B------:R-:W-:Y:S01]  /*1650*/  IMAD R88, R100, 0x2, R89 ;  /* 0x0000000264587824 */ /* 0x000fe200078e0259 */
[----:B------:R-:W-:Y:S01]  /*1660*/  SEL R25, R4, R25, !P2 ;  /* 0x0000001904197207 */ /* 0x000fe20005000000 */
[----:B------:R-:W-:Y:S01]  /*1670*/  IMAD R23, R10, c[0x0][0x190], RZ ;  /* 0x000064000a177a24 */ /* 0x000fe200078e02ff */
[----:B------:R-:W-:Y:S01]  /*1680*/  SEL R27, R4, R29, !P2 ;  /* 0x0000001d041b7207 */ /* 0x000fe20005000000 */
[----:B------:R-:W-:Y:S01]  /*1690*/  IMAD R87, R100, 0x2, R88 ;  /* 0x0000000264577824 */ /* 0x000fe200078e0258 */
[C---:B------:R-:W-:Y:S01]  /*16a0*/  SEL R80, R4.reuse, R31, !P2 ;  /* 0x0000001f04507207 */ /* 0x040fe20005000000 */
[----:B------:R-:W-:Y:S01]  /*16b0*/  IMAD R19, R13, c[0x0][0x190], RZ ;  /* 0x000064000d137a24 */ /* 0x000fe200078e02ff */
[----:B------:R-:W-:Y:S01]  /*16c0*/  SEL R81, R4, R33, !P2 ;  /* 0x0000002104517207 */ /* 0x000fe20005000000 */
[----:B------:R-:W-:Y:S01]  /*16d0*/  IMAD R5, R100, 0x2, R87 ;  /* 0x0000000264057824 */ /* 0x000fe200078e0257 */
[----:B------:R-:W-:Y:S01]  /*16e0*/  SEL R82, R4, R9, !P2 ;  /* 0x0000000904527207 */ /* 0x000fe20005000000 */
[----:B------:R-:W-:Y:S01]  /*16f0*/  IMAD.SHL.U32 R149, R94, 0x4, RZ ;  /* 0x000000045e957824 */ /* 0x000fe200078e00ff */
[C---:B------:R-:W-:Y:S01]  /*1700*/  SEL R83, R4.reuse, R35, !P2 ;  /* 0x0000002304537207 */ /* 0x040fe20005000000 */
[----:B------:R-:W-:Y:S01]  /*1710*/  IMAD.SHL.U32 R143, R91, 0x4, RZ ;  /* 0x000000045b8f7824 */ /* 0x000fe200078e00ff */
[----:B------:R-:W-:Y:S01]  /*1720*/  SEL R84, R4, R7, !P2 ;  /* 0x0000000704547207 */ /* 0x000fe20005000000 */
[----:B------:R-:W-:Y:S01]  /*1730*/  IMAD R7, R100, 0x2, R5 ;  /* 0x0000000264077824 */ /* 0x000fe200078e0205 */
[----:B------:R-:W-:Y:S01]  /*1740*/  SEL R85, R4, R37, !P2 ;  /* 0x0000002504557207 */ /* 0x000fe20005000000 */
[----:B------:R-:W-:Y:S01]  /*1750*/  IMAD.SHL.U32 R145, R92, 0x4, RZ ;  /* 0x000000045c917824 */ /* 0x000fe200078e00ff */
[----:B------:R-:W-:Y:S01]  /*1760*/  ISETP.GE.AND P2, PT, R2, RZ, PT ;  /* 0x000000ff0200720c */ /* 0x000fe20003f46270 */
[----:B------:R-:W-:Y:S01]  /*1770*/  IMAD R9, R100, 0x2, R7 ;  /* 0x0000000264097824 */ /* 0x000fe200078e0207 */
[----:B------:R-:W-:Y:S01]  /*1780*/  ISETP.NE.AND P1, PT, RZ, c[0x0][0x178], PT ;  /* 0x00005e00ff007a0c */ /* 0x000fe20003f25270 */
[----:B------:R-:W-:Y:S01]  /*1790*/  IMAD.SHL.U32 R141, R90, 0x4, RZ ;  /* 0x000000045a8d7824 */ /* 0x000fe200078e00ff */
[----:B------:R-:W-:Y:S01]  /*17a0*/  IADD3 R72, P3, R131, c[0x0][0x168], RZ ;  /* 0x00005a0083487a10 */ /* 0x000fe20007f7e0ff */
[----:B------:R-:W-:-:S02]  /*17b0*/  IMAD R12, R100, 0x2, R9 ;  /* 0x00000002640c7824 */ /* 0x000fc400078e0209 */
[----:B------:R-:W-:Y:S01]  /*17c0*/  IMAD.SHL.U32 R139, R89, 0x4, RZ ;  /* 0x00000004598b7824 */ /* 0x000fe200078e00ff */
[----:B------:R-:W-:Y:S01]  /*17d0*/  LEA.HI.X.SX32 R74, R86, c[0x0][0x16c], 0x2, P3 ;  /* 0x00005b00564a7a11 */ /* 0x000fe200018f16ff */
[----:B------:R-:W-:Y:S02]  /*17e0*/  IMAD R20, R20, c[0x0][0x190], RZ ;  /* 0x0000640014147a24 */ /* 0x000fe400078e02ff */
[----:B------:R-:W-:Y:S02]  /*17f0*/  IMAD R22, R22, c[0x0][0x190], RZ ;  /* 0x0000640016167a24 */ /* 0x000fe400078e02ff */
[----:B------:R-:W-:Y:S02]  /*1800*/  @!P2 IMAD.MOV R6, RZ, RZ, -R6 ;  /* 0x000000ffff06a224 */ /* 0x000fe400078e0a06 */
[----:B------:R-:W-:Y:S01]  /*1810*/  @!P1 LOP3.LUT R6, RZ, c[0x0][0x178], RZ, 0x33, !PT ;  /* 0x00005e00ff069a12 */ /* 0x000fe200078e33ff */
[----:B------:R-:W-:Y:S02]  /*1820*/  IMAD R25, R25, c[0x0][0x190], RZ ;  /* 0x0000640019197a24 */ /* 0x000fe400078e02ff */
[----:B------:R-:W-:-:S02]  /*1830*/  IMAD R24, R24, c[0x0][0x190], RZ ;  /* 0x0000640018187a24 */ /* 0x000fc400078e02ff */
[----:B------:R-:W-:Y:S02]  /*1840*/  IMAD R98, R6, c[0x0][0x184], RZ ;  /* 0x0000610006627a24 */ /* 0x000fe400078e02ff */
[----:B------:R-:W-:Y:S02]  /*1850*/  IMAD R26, R26, c[0x0][0x190], RZ ;  /* 0x000064001a1a7a24 */ /* 0x000fe400078e02ff */
[----:B------:R-:W-:Y:S02]  /*1860*/  IMAD.SHL.U32 R18, R98, 0x4, RZ ;  /* 0x0000000462127824 */ /* 0x000fe400078e00ff */
[----:B------:R-:W-:Y:S02]  /*1870*/  IMAD R80, R80, c[0x0][0x190], RZ ;  /* 0x0000640050507a24 */ /* 0x000fe400078e02ff */
[----:B------:R-:W-:Y:S01]  /*1880*/  IMAD R27, R27, c[0x0][0x190], RZ ;  /* 0x000064001b1b7a24 */ /* 0x000fe200078e02ff */
[----:B------:R-:W-:Y:S01]  /*1890*/  IADD3 R76, P1, R18, c[0x0][0x160], RZ ;  /* 0x00005800124c7a10 */ /* 0x000fe20007f3e0ff */
[----:B------:R-:W-:-:S02]  /*18a0*/  IMAD R81, R81, c[0x0][0x190], RZ ;  /* 0x0000640051517a24 */ /* 0x000fc400078e02ff */
[----:B------:R-:W-:Y:S01]  /*18b0*/  IMAD R83, R83, c[0x0][0x190], RZ ;  /* 0x0000640053537a24 */ /* 0x000fe200078e02ff */
[----:B------:R-:W-:Y:S01]  /*18c0*/  LEA.HI.X.SX32 R102, R98, c[0x0][0x164], 0x2, P1 ;  /* 0x0000590062667a11 */ /* 0x000fe200008f16ff */
[----:B------:R-:W-:Y:S01]  /*18d0*/  IMAD R82, R82, c[0x0][0x190], RZ ;  /* 0x0000640052527a24 */ /* 0x000fe200078e02ff */
[-C--:B------:R-:W-:Y:S01]  /*18e0*/  LEA R6, P2, R7, R76.reuse, 0x2 ;  /* 0x0000004c07067211 */ /* 0x080fe200078410ff */
[----:B------:R-:W-:Y:S01]  /*18f0*/  IMAD R84, R84, c[0x0][0x190], RZ ;  /* 0x0000640054547a24 */ /* 0x000fe200078e02ff */
[----:B------:R-:W-:Y:S01]  /*1900*/  LEA R10, P1, R5, R76, 0x2 ;  /* 0x0000004c050a7211 */ /* 0x000fe200078210ff */
[----:B------:R-:W-:Y:S01]  /*1910*/  IMAD R85, R85, c[0x0][0x190], RZ ;  /* 0x0000640055557a24 */ /* 0x000fe200078e02ff */
[----:B------:R-:W-:Y:S01]  /*1920*/  LEA.HI.X.SX32 R7, R7, R102, 0x2, P2 ;  /* 0x0000006607077211 */ /* 0x000fe200010f16ff */
[----:B------:R-:W-:Y:S01]  /*1930*/  IMAD.SHL.U32 R137, R88, 0x4, RZ ;  /* 0x0000000458897824 */ /* 0x000fe200078e00ff */
[----:B------:R-:W-:Y:S01]  /*1940*/  LEA R4, P2, R12, R76, 0x2 ;  /* 0x0000004c0c047211 */ /* 0x000fe200078410ff */
[----:B------:R-:W-:Y:S01]  /*1950*/  IMAD.SHL.U32 R135, R87, 0x4, RZ ;  /* 0x0000000457877824 */ /* 0x000fe200078e00ff */
[----:B------:R-:W-:-:S02]  /*1960*/  LEA.HI.X.SX32 R11, R5, R102, 0x2, P1 ;  /* 0x00000066050b7211 */ /* 0x000fc400008f16ff */
[----:B------:R-:W-:Y:S02]  /*1970*/  LEA R8, P1, R9, R76, 0x2 ;  /* 0x0000004c09087211 */ /* 0x000fe400078210ff */
[----:B------:R-:W-:Y:S02]  /*1980*/  LEA.HI.X.SX32 R5, R12, R102, 0x2, P2 ;  /* 0x000000660c057211 */ /* 0x000fe400010f16ff */
[----:B------:R-:W-:Y:S02]  /*1990*/  IADD3 R12, P2, R155, R76, RZ ;  /* 0x0000004c9b0c7210 */ /* 0x000fe40007f5e0ff */
[----:B------:R-:W-:Y:S02]  /*19a0*/  LEA.HI.X.SX32 R9, R9, R102, 0x2, P1 ;  /* 0x0000006609097211 */ /* 0x000fe400008f16ff */
[----:B------:R-:W-:Y:S02]  /*19b0*/  IADD3 R78, P1, R157, R76, RZ ;  /* 0x0000004c9d4e7210 */ /* 0x000fe40007f3e0ff */
[----:B------:R-:W-:-:S02]  /*19c0*/  LEA.HI.X.SX32 R13, R97, R102, 0x2, P2 ;  /* 0x00000066610d7211 */ /* 0x000fc400010f16ff */
[----:B------:R-:W-:Y:S02]  /*19d0*/  IADD3 R28, P2, R151, R76, RZ ;  /* 0x0000004c971c7210 */ /* 0x000fe40007f5e0ff */
[----:B------:R-:W-:Y:S02]  /*19e0*/  LEA.HI.X.SX32 R79, R3, R102, 0x2, P1 ;  /* 0x00000066034f7211 */ /* 0x000fe400008f16ff */
[----:B------:R-:W-:Y:S02]  /*19f0*/  IADD3 R14, P1, R153, R76, RZ ;  /* 0x0000004c990e7210 */ /* 0x000fe40007f3e0ff */
[----:B------:R-:W-:Y:S01]  /*1a00*/  LEA.HI.X.SX32 R29, R95, R102, 0x2, P2 ;  /* 0x000000665f1d7211 */ /* 0x000fe200010f16ff */
[----:B------:R1:W-:Y:S01]  /*1a10*/  LDGSTS.E [R132], [R78.64], P6 ;  /* 0x000000004e847fae */ /* 0x0003e2000b121846 */
[----:B------:R-:W-:Y:S02]  /*1a20*/  IADD3 R32, P2, R147, R76, RZ ;  /* 0x0000004c93207210 */ /* 0x000fe40007f5e0ff */
[----:B------:R-:W-:-:S02]  /*1a30*/  LEA.HI.X.SX32 R15, R96, R102, 0x2, P1 ;  /* 0x00000066600f7211 */ /* 0x000fc400008f16ff */
[----:B------:R-:W-:Y:S02]  /*1a40*/  IADD3 R30, P1, R149, R76, RZ ;  /* 0x0000004c951e7210 */ /* 0x000fe40007f3e0ff */
[----:B------:R-:W-:Y:S01]  /*1a50*/  LEA.HI.X.SX32 R33, R93, R102, 0x2, P2 ;  /* 0x000000665d217211 */ /* 0x000fe200010f16ff */
[----:B------:R2:W-:Y:S01]  /*1a60*/  LDGSTS.E [R132+0x400], [R14.64], P5 ;  /* 0x004000000e847fae */ /* 0x0005e2000a921846 */
[----:B------:R-:W-:Y:S02]  /*1a70*/  IADD3 R36, P2, R143, R76, RZ ;  /* 0x0000004c8f247210 */ /* 0x000fe40007f5e0ff */
[----:B------:R-:W-:Y:S01]  /*1a80*/  LEA.HI.X.SX32 R31, R94, R102, 0x2, P1 ;  /* 0x000000665e1f7211 */ /* 0x000fe200008f16ff */
[----:B-1----:R-:W-:Y:S01]  /*1a90*/  IMAD.WIDE R78, R129, 0x4, R78 ;  /* 0x00000004814e7825 */ /* 0x002fe200078e024e */
[----:B------:R-:W-:Y:S02]  /*1aa0*/  IADD3 R34, P1, R145, R76, RZ ;  /* 0x0000004c91227210 */ /* 0x000fe40007f3e0ff */
[----:B------:R-:W-:Y:S01]  /*1ab0*/  LEA.HI.X.SX32 R37, R91, R102, 0x2, P2 ;  /* 0x000000665b257211 */ /* 0x000fe200010f16ff */
[----:B------:R1:W-:Y:S01]  /*1ac0*/  LDGSTS.E [R132+0x800], [R30.64], P4 ;  /* 0x008000001e847fae */ /* 0x0003e2000a121846 */
[----:B------:R-:W-:-:S02]  /*1ad0*/  IADD3 R40, P2, R141, R76, RZ ;  /* 0x0000004c8d287210 */ /* 0x000fc40007f5e0ff */
[----:B------:R-:W-:Y:S01]  /*1ae0*/  LEA.HI.X.SX32 R35, R92, R102, 0x2, P1 ;  /* 0x000000665c237211 */ /* 0x000fe200008f16ff */
[----:B--2---:R-:W-:Y:S01]  /*1af0*/  IMAD.WIDE R14, R129, 0x4, R14 ;  /* 0x00000004810e7825 */ /* 0x004fe200078e020e */
[----:B------:R-:W-:Y:S02]  /*1b00*/  LEA R38, P1, R17, R72, 0x2 ;  /* 0x0000004811267211 */ /* 0x000fe400078210ff */
[----:B------:R-:W-:Y:S02]  /*1b10*/  LEA.HI.X.SX32 R41, R90, R102, 0x2, P2 ;  /* 0x000000665a297211 */ /* 0x000fe400010f16ff */
[----:B------:R-:W-:Y:S02]  /*1b20*/  LEA R44, P2, R19, R72, 0x2 ;  /* 0x00000048132c7211 */ /* 0x000fe400078410ff */
[----:B------:R-:W-:Y:S01]  /*1b30*/  IADD3 R42, P3, R139, R76, RZ ;  /* 0x0000004c8b2a7210 */ /* 0x000fe20007f7e0ff */
[----:B-1----:R-:W-:Y:S01]  /*1b40*/  IMAD.WIDE R30, R129, 0x4, R30 ;  /* 0x00000004811e7825 */ /* 0x002fe200078e021e */
[----:B------:R-:W-:-:S02]  /*1b50*/  LEA.HI.X.SX32 R39, R17, R74, 0x2, P1 ;  /* 0x0000004a11277211 */ /* 0x000fc400008f16ff */
[----:B------:R-:W-:Y:S02]  /*1b60*/  LEA R46, P1, R20, R72, 0x2 ;  /* 0x00000048142e7211 */ /* 0x000fe400078210ff */
[----:B------:R-:W-:Y:S02]  /*1b70*/  LEA.HI.X.SX32 R45, R19, R74, 0x2, P2 ;  /* 0x0000004a132d7211 */ /* 0x000fe400010f16ff */
[----:B------:R-:W-:Y:S02]  /*1b80*/  LEA.HI.X.SX32 R43, R89, R102, 0x2, P3 ;  /* 0x00000066592b7211 */ /* 0x000fe400018f16ff */
[-C--:B------:R-:W-:Y:S02]  /*1b90*/  LEA R50, P2, R22, R72.reuse, 0x2 ;  /* 0x0000004816327211 */ /* 0x080fe400078410ff */
[----:B------:R-:W-:Y:S02]  /*1ba0*/  LEA R48, P3, R21, R72, 0x2 ;  /* 0x0000004815307211 */ /* 0x000fe400078610ff */
[----:B------:R-:W-:-:S02]  /*1bb0*/  LEA.HI.X.SX32 R47, R20, R74, 0x2, P1 ;  /* 0x0000004a142f7211 */ /* 0x000fc400008f16ff */
[----:B------:R-:W-:Y:S02]  /*1bc0*/  LEA R52, P1, R23, R72, 0x2 ;  /* 0x0000004817347211 */ /* 0x000fe400078210ff */
[-C--:B------:R-:W-:Y:S02]  /*1bd0*/  LEA.HI.X.SX32 R51, R22, R74.reuse, 0x2, P2 ;  /* 0x0000004a16337211 */ /* 0x080fe400010f16ff */
        /* <DEDUP_REMOVED lines=19> */
[----:B------:R-:W-:Y:S02]  /*1d10*/  LEA R72, P2, R85, R72, 0x2 ;  /* 0x0000004855487211 */ /* 0x000fe400078410ff */
[----:B------:R-:W-:Y:S02]  /*1d20*/  ISETP.GE.AND P3, PT, R152, c[0x0][0x180], PT ;  /* 0x0000600098007a0c */ /* 0x000fe40003f66270 */
[----:B------:R-:W-:-:S02]  /*1d30*/  LEA.HI.X.SX32 R71, R84, R74, 0x2, P1 ;  /* 0x0000004a54477211 */ /* 0x000fc400008f16ff */
[----:B------:R-:W-:Y:S02]  /*1d40*/  ISETP.GE.AND P1, PT, R148, c[0x0][0x180], PT ;  /* 0x0000600094007a0c */ /* 0x000fe40003f26270 */
[----:B------:R-:W-:Y:S02]  /*1d50*/  LEA.HI.X.SX32 R73, R85, R74, 0x2, P2 ;  /* 0x0000004a55497211 */ /* 0x000fe400010f16ff */
[----:B------:R-:W-:Y:S02]  /*1d60*/  ISETP.GE.AND P2, PT, R144, c[0x0][0x180], PT ;  /* 0x0000600090007a0c */ /* 0x000fe40003f46270 */
[----:B------:R-:W-:Y:S02]  /*1d70*/  SEL R77, R99, RZ, !P3 ;  /* 0x000000ff634d7207 */ /* 0x000fe40005800000 */
[----:B------:R-:W-:Y:S02]  /*1d80*/  IADD3 R74, P3, R137, R76, RZ ;  /* 0x0000004c894a7210 */ /* 0x000fe40007f7e0ff */
[----:B------:R-:W-:-:S02]  /*1d90*/  SEL R101, R99, RZ, !P1 ;  /* 0x000000ff63657207 */ /* 0x000fc40004800000 */
[----:B------:R-:W-:Y:S02]  /*1da0*/  IADD3 R76, P1, R135, R76, RZ ;  /* 0x0000004c874c7210 */ /* 0x000fe40007f3e0ff */
[----:B------:R-:W-:Y:S02]  /*1db0*/  SEL R103, R99, RZ, !P2 ;  /* 0x000000ff63677207 */ /* 0x000fe40005000000 */
[----:B------:R-:W-:Y:S02]  /*1dc0*/  LEA.HI.X.SX32 R75, R88, R102, 0x2, P3 ;  /* 0x00000066584b7211 */ /* 0x000fe400018f16ff */
[----:B------:R-:W-:Y:S02]  /*1dd0*/  ISETP.NE.U32.AND P2, PT, R77, RZ, PT ;  /* 0x000000ff4d00720c */ /* 0x000fe40003f45070 */
[----:B------:R-:W-:Y:S02]  /*1de0*/  ISETP.NE.U32.AND P3, PT, R101, RZ, PT ;  /* 0x000000ff6500720c */ /* 0x000fe40003f65070 */
[----:B------:R-:W-:-:S02]  /*1df0*/  ISETP.GE.AND P6, PT, R140, c[0x0][0x180], PT ;  /* 0x000060008c007a0c */ /* 0x000fc40003fc6270 */
[----:B------:R-:W-:Y:S02]  /*1e00*/  LEA.HI.X.SX32 R77, R87, R102, 0x2, P1 ;  /* 0x00000066574d7211 */ /* 0x000fe400008f16ff */
[----:B------:R-:W-:Y:S02]  /*1e10*/  ISETP.NE.U32.AND P1, PT, R103, RZ, PT ;  /* 0x000000ff6700720c */ /* 0x000fe40003f25070 */
[----:B------:R-:W-:Y:S02]  /*1e20*/  ISETP.GE.AND P5, PT, R136, c[0x0][0x180], PT ;  /* 0x0000600088007a0c */ /* 0x000fe40003fa6270 */
[C---:B------:R-:W-:Y:S01]  /*1e30*/  SEL R101, R99.reuse, RZ, !P6 ;  /* 0x000000ff63657207 */ /* 0x040fe20007000000 */
[----:B------:R1:W-:Y:S01]  /*1e40*/  LDGSTS.E [R132+0xc00], [R34.64], P2 ;  /* 0x00c0000022847fae */ /* 0x0003e20009121846 */
[----:B------:R-:W-:Y:S02]  /*1e50*/  ISETP.GE.AND P6, PT, R160, c[0x0][0x180], PT ;  /* 0x00006000a0007a0c */ /* 0x000fe40003fc6270 */
[----:B------:R-:W-:Y:S01]  /*1e60*/  SEL R102, R99, RZ, !P5 ;  /* 0x000000ff63667207 */ /* 0x000fe20006800000 */
[----:B------:R2:W-:Y:S01]  /*1e70*/  LDGSTS.E [R132+0x1000], [R40.64], P3 ;  /* 0x0100000028847fae */ /* 0x0005e20009921846 */
[----:B------:R-:W-:-:S02]  /*1e80*/  ISETP.GE.AND P4, PT, R158, c[0x0][0x180], PT ;  /* 0x000060009e007a0c */ /* 0x000fc40003f86270 */
[----:B------:R-:W-:Y:S01]  /*1e90*/  ISETP.NE.U32.AND P5, PT, R101, RZ, PT ;  /* 0x000000ff6500720c */ /* 0x000fe20003fa5070 */
[----:B------:R3:W-:Y:S01]  /*1ea0*/  LDGSTS.E [R132+0x1400], [R74.64], P1 ;  /* 0x014000004a847fae */ /* 0x0007e20008921846 */
[----:B------:R-:W-:Y:S02]  /*1eb0*/  SEL R101, R99, RZ, !P6 ;  /* 0x000000ff63657207 */ /* 0x000fe40007000000 */
[----:B------:R-:W-:Y:S01]  /*1ec0*/  ISETP.NE.U32.AND P6, PT, R102, RZ, PT ;  /* 0x000000ff6600720c */ /* 0x000fe20003fc5070 */
[----:B-1----:R-:W-:Y:S01]  /*1ed0*/  IMAD.WIDE R34, R129, 0x4, R34 ;  /* 0x0000000481227825 */ /* 0x002fe200078e0222 */
[----:B------:R-:W-:Y:S02]  /*1ee0*/  SEL R102, R99, RZ, !P4 ;  /* 0x000000ff63667207 */ /* 0x000fe40006000000 */
[----:B------:R-:W-:Y:S01]  /*1ef0*/  ISETP.NE.U32.AND P2, PT, R101, RZ, PT ;  /* 0x000000ff6500720c */ /* 0x000fe20003f45070 */
[----:B--2---:R-:W-:Y:S01]  /*1f00*/  IMAD.WIDE R40, R129, 0x4, R40 ;  /* 0x0000000481287825 */ /* 0x004fe200078e0228 */
[----:B------:R-:W-:-:S02]  /*1f10*/  ISETP.GE.AND P3, PT, R154, c[0x0][0x180], PT ;  /* 0x000060009a007a0c */ /* 0x000fc40003f66270 */
[----:B------:R-:W-:Y:S01]  /*1f20*/  ISETP.NE.U32.AND P4, PT, R102, RZ, PT ;  /* 0x000000ff6600720c */ /* 0x000fe20003f85070 */
[----:B------:R1:W-:Y:S01]  /*1f30*/  LDGSTS.E [R132+0x1800], [R10.64], P5 ;  /* 0x018000000a847fae */ /* 0x0003e2000a921846 */
[----:B------:R-:W-:Y:S01]  /*1f40*/  ISETP.GE.AND P1, PT, R150, c[0x0][0x180], PT ;  /* 0x0000600096007a0c */ /* 0x000fe20003f26270 */
[----:B---3--:R-:W-:Y:S01]  /*1f50*/  IMAD.WIDE R74, R129, 0x4, R74 ;  /* 0x00000004814a7825 */ /* 0x008fe200078e024a */
[C---:B------:R-:W-:Y:S01]  /*1f60*/  SEL R101, R99.reuse, RZ, !P3 ;  /* 0x000000ff63657207 */ /* 0x040fe20005800000 */
[----:B------:R2:W-:Y:S01]  /*1f70*/  LDGSTS.E [R132+0x1c00], [R8.64], P6 ;  /* 0x01c0000008847fae */ /* 0x0005e2000b121846 */
[----:B------:R-:W-:Y:S02]  /*1f80*/  ISETP.GE.AND P3, PT, R146, c[0x0][0x180], PT ;  /* 0x0000600092007a0c */ /* 0x000fe40003f66270 */
[----:B------:R-:W-:Y:S01]  /*1f90*/  SEL R102, R99, RZ, !P1 ;  /* 0x000000ff63667207 */ /* 0x000fe20004800000 */
[----:B------:R3:W-:Y:S01]  /*1fa0*/  LDGSTS.E [R130+0x200], [R12.64], P2 ;  /* 0x002000000c827fae */ /* 0x0007e20009121846 */
[----:B------:R-:W-:-:S02]  /*1fb0*/  ISETP.NE.U32.AND P1, PT, R101, RZ, PT ;  /* 0x000000ff6500720c */ /* 0x000fc40003f25070 */
[----:B------:R-:W-:Y:S01]  /*1fc0*/  SEL R101, R99, RZ, !P3 ;  /* 0x000000ff63657207 */ /* 0x000fe20005800000 */
[----:B------:R4:W-:Y:S01]  /*1fd0*/  LDGSTS.E [R130+0x600], [R28.64], P4 ;  /* 0x006000001c827fae */ /* 0x0009e2000a121846 */
[----:B------:R-:W-:Y:S01]  /*1fe0*/  ISETP.NE.U32.AND P3, PT, R102, RZ, PT ;  /* 0x000000ff6600720c */ /* 0x000fe20003f65070 */
[C---:B-1----:R-:W-:Y:S01]  /*1ff0*/  IMAD.WIDE R10, R129.reuse, 0x4, R10 ;  /* 0x00000004810a7825 */ /* 0x042fe200078e020a */
[----:B------:R-:W-:Y:S02]  /*2000*/  ISETP.GE.AND P5, PT, R142, c[0x0][0x180], PT ;  /* 0x000060008e007a0c */ /* 0x000fe40003fa6270 */
[----:B------:R-:W-:Y:S01]  /*2010*/  ISETP.GE.AND P2, PT, R138, c[0x0][0x180], PT ;  /* 0x000060008a007a0c */ /* 0x000fe20003f46270 */
[----:B--2---:R-:W-:Y:S01]  /*2020*/  IMAD.WIDE R8, R129, 0x4, R8 ;  /* 0x0000000481087825 */ /* 0x004fe200078e0208 */
[----:B------:R-:W-:Y:S02]  /*2030*/  SEL R102, R99, RZ, !P5 ;  /* 0x000000ff63667207 */ /* 0x000fe40006800000 */
[----:B------:R-:W-:Y:S01]  /*2040*/  ISETP.NE.U32.AND P5, PT, R101, RZ, PT ;  /* 0x000000ff6500720c */ /* 0x000fe20003fa5070 */
[----:B------:R1:W-:Y:S01]  /*2050*/  LDGSTS.E [R130+0xa00], [R32.64], P1 ;  /* 0x00a0000020827fae */ /* 0x0003e20008921846 */
[----:B------:R-:W-:Y:S01]  /*2060*/  ISETP.GE.AND P4, PT, R134, c[0x0][0x180], PT ;  /* 0x0000600086007a0c */ /* 0x000fe20003f86270 */
[----:B---3--:R-:W-:Y:S01]  /*2070*/  IMAD.WIDE R12, R129, 0x4, R12 ;  /* 0x00000004810c7825 */ /* 0x008fe200078e020c */
[----:B------:R-:W-:Y:S01]  /*2080*/  SEL R101, R99, RZ, !P2 ;  /* 0x000000ff63657207 */ /* 0x000fe20005000000 */
[----:B------:R2:W-:Y:S01]  /*2090*/  LDGSTS.E [R130+0xe00], [R36.64], P3 ;  /* 0x00e0000024827fae */ /* 0x0005e20009921846 */
[----:B------:R-:W-:Y:S01]  /*20a0*/  ISETP.GE.AND P2, PT, R133, c[0x0][0x180], PT ;  /* 0x0000600085007a0c */ /* 0x000fe20003f46270 */
[----:B----4-:R-:W-:Y:S01]  /*20b0*/  IMAD.WIDE R28, R129, 0x4, R28 ;  /* 0x00000004811c7825 */ /* 0x010fe200078e021c */
[----:B------:R-:W-:-:S02]  /*20c0*/  ISETP.NE.U32.AND P6, PT, R102, RZ, PT ;  /* 0x000000ff6600720c */ /* 0x000fc40003fc5070 */
[----:B------:R-:W-:Y:S02]  /*20d0*/  SEL R102, R99, RZ, !P4 ;  /* 0x000000ff63667207 */ /* 0x000fe40006000000 */
[----:B------:R-:W-:Y:S01]  /*20e0*/  ISETP.GE.AND P1, PT, R161, UR4, PT ;  /* 0x00000004a1007c0c */ /* 0x000fe2000bf26270 */
[----:B------:R3:W-:Y:S01]  /*20f0*/  LDGSTS.E [R130+0x1200], [R42.64], P5 ;  /* 0x012000002a827fae */ /* 0x0007e2000a921846 */
[----:B------:R-:W-:Y:S01]  /*2100*/  SEL R99, R99, RZ, !P2 ;  /* 0x000000ff63637207 */ /* 0x000fe20005000000 */
[----:B-1----:R-:W-:Y:S01]  /*2110*/  IMAD.WIDE R32, R129, 0x4, R32 ;  /* 0x0000000481207825 */ /* 0x002fe200078e0220 */
[----:B------:R-:W-:Y:S02]  /*2120*/  ISETP.NE.U32.AND P4, PT, R101, RZ, PT ;  /* 0x000000ff6500720c */ /* 0x000fe40003f85070 */
[----:B------:R-:W-:Y:S01]  /*2130*/  ISETP.NE.U32.AND P3, PT, R102, RZ, PT ;  /* 0x000000ff6600720c */ /* 0x000fe20003f65070 */
[----:B--2---:R-:W-:Y:S01]  /*2140*/  IMAD.WIDE R36, R129, 0x4, R36 ;  /* 0x0000000481247825 */ /* 0x004fe200078e0224 */
[----:B------:R-:W-:Y:S01]  /*2150*/  SEL R101, RZ, 0x4, P1 ;  /* 0x00000004ff657807 */ /* 0x000fe20000800000 */
[----:B------:R1:W-:Y:S01]  /*2160*/  LDGSTS.E [R130+0x1600], [R76.64], P6 ;  /* 0x016000004c827fae */ /* 0x0003e2000b121846 */
[----:B------:R-:W-:-:S02]  /*2170*/  ISETP.NE.U32.AND P1, PT, R99, RZ, PT ;  /* 0x000000ff6300720c */ /* 0x000fc40003f25070 */
[----:B------:R-:W-:Y:S01]  /*2180*/  ISETP.GT.AND P2, PT, R16, 0x3f, PT ;  /* 0x0000003f1000780c */ /* 0x000fe20003f44270 */
[----:B---3--:R-:W-:Y:S01]  /*2190*/  IMAD.WIDE R42, R129, 0x4, R42 ;  /* 0x00000004812a7825 */ /* 0x008fe200078e022a */
[----:B------:R-:W-:Y:S02]  /*21a0*/  ISETP.GE.AND P6, PT, R159, UR4, PT ;  /* 0x000000049f007c0c */ /* 0x000fe4000bfc6270 */
[----:B------:R-:W-:Y:S01]  /*21b0*/  SEL R101, R101, RZ, P2 ;  /* 0x000000ff65657207 */ /* 0x000fe20001000000 */
[----:B------:R2:W-:Y:S01]  /*21c0*/  LDGSTS.E [R130+0x1a00], [R6.64], P4 ;  /* 0x01a0000006827fae */ /* 0x0005e2000a121846 */
[----:B------:R-:W-:Y:S02]  /*21d0*/  ISETP.GE.AND P4, PT, R156, UR4, PT ;  /* 0x000000049c007c0c */ /* 0x000fe4000bf86270 */
[----:B------:R-:W-:Y:S01]  /*21e0*/  ISETP.NE.U32.AND P5, PT, R101, RZ, PT ;  /* 0x000000ff6500720c */ /* 0x000fe20003fa5070 */
[----:B------:R3:W-:Y:S01]  /*21f0*/  LDGSTS.E [R130+0x1e00], [R4.64], P3 ;  /* 0x01e0000004827fae */ /* 0x0007e20009921846 */
[----:B------:R-:W-:Y:S01]  /*2200*/  ISETP.GE.AND P3, PT, R152, UR4, PT ;  /* 0x0000000498007c0c */ /* 0x000fe2000bf66270 */
[----:B-1----:R-:W-:Y:S01]  /*2210*/  IMAD.WIDE R76, R129, 0x4, R76 ;  /* 0x00000004814c7825 */ /* 0x002fe200078e024c */
[----:B------:R-:W-:Y:S01]  /*2220*/  SEL R101, RZ, 0x4, P4 ;  /* 0x00000004ff657807 */ /* 0x000fe20002000000 */
[----:B------:R-:W0:Y:S01]  /*2230*/  LDGDEPBAR ;  /* 0x00000000000079af */ /* 0x000e220000000000 */
[----:B------:R-:W-:-:S02]  /*2240*/  ISETP.GE.AND P4, PT, R144, UR4, PT ;  /* 0x0000000490007c0c */ /* 0x000fc4000bf86270 */
[----:B------:R-:W-:Y:S01]  /*2250*/  SEL R102, RZ, 0x4, P3 ;  /* 0x00000004ff667807 */ /* 0x000fe20001800000 */
[----:B------:R1:W-:Y:S01]  /*2260*/  LDGSTS.E [R128+0x4000], [R38.64], P1 ;  /* 0x0400000026807fae */ /* 0x0003e20008921846 */
[----:B------:R-:W-:Y:S01]  /*2270*/  ISETP.GE.AND P3, PT, R140, UR4, PT ;  /* 0x000000048c007c0c */ /* 0x000fe2000bf66270 */
[C---:B--2---:R-:W-:Y:S01]  /*2280*/  IMAD.WIDE R6, R129.reuse, 0x4, R6 ;  /* 0x0000000481067825 */ /* 0x044fe200078e0206 */
[----:B------:R-:W-:Y:S01]  /*2290*/  SEL R99, RZ, 0x4, P6 ;  /* 0x00000004ff637807 */ /* 0x000fe20003000000 */
[----:B------:R2:W-:Y:S01]  /*22a0*/  LDGSTS.E [R128+0x4400], [R46.64], P1 ;  /* 0x044000002e807fae */ /* 0x0005e20008921846 */
[----:B------:R-:W-:Y:S01]  /*22b0*/  ISETP.GE.AND P6, PT, R148, UR4, PT ;  /* 0x0000000494007c0c */ /* 0x000fe2000bfc6270 */
[----:B---3--:R-:W-:Y:S01]  /*22c0*/  IMAD.WIDE R4, R129, 0x4, R4 ;  /* 0x0000000481047825 */ /* 0x008fe200078e0204 */
[----:B------:R-:W-:Y:S01]  /*22d0*/  SEL R104, RZ, 0x4, P4 ;  /* 0x00000004ff687807 */ /* 0x000fe20002000000 */
[----:B------:R3:W-:Y:S01]  /*22e0*/  LDGSTS.E [R128+0x4800], [R50.64], P1 ;  /* 0x0480000032807fae */ /* 0x0007e20008921846 */
[----:B------:R-:W-:-:S02]  /*22f0*/  ISETP.GE.AND P4, PT, R160, UR4, PT ;  /* 0x00000004a0007c0c */ /* 0x000fc4000bf86270 */
[----:B------:R-:W-:Y:S01]  /*2300*/  SEL R105, RZ, 0x4, P3 ;  /* 0x00000004ff697807 */ /* 0x000fe20001800000 */
[----:B------:R4:W-:Y:S01]  /*2310*/  LDGSTS.E [R128+0x4c00], [R54.64], P1 ;  /* 0x04c0000036807fae */ /* 0x0009e20008921846 */
[----:B------:R-:W-:Y:S02]  /*2320*/  ISETP.GE.AND P3, PT, R158, UR4, PT ;  /* 0x000000049e007c0c */ /* 0x000fe4000bf66270 */
[----:B------:R-:W-:Y:S01]  /*2330*/  SEL R103, RZ, 0x4, P6 ;  /* 0x00000004ff677807 */ /* 0x000fe20003000000 */
[----:B------:R5:W-:Y:S01]  /*2340*/  LDGSTS.E [R128+0x5000], [R58.64], P1 ;  /* 0x050000003a807fae */ /* 0x000be20008921846 */
[----:B------:R-:W-:Y:S02]  /*2350*/  ISETP.GE.AND P6, PT, R136, UR4, PT ;  /* 0x0000000488007c0c */ /* 0x000fe4000bfc6270 */
[----:B------:R-:W-:Y:S01]  /*2360*/  SEL R107, RZ, 0x4, P4 ;  /* 0x00000004ff6b7807 */ /* 0x000fe20002000000 */
[----:B------:R1:W-:Y:S01]  /*2370*/  LDGSTS.E [R128+0x5400], [R62.64], P1 ;  /* 0x054000003e807fae */ /* 0x0003e20008921846 */
[----:B------:R-:W-:-:S02]  /*2380*/  SEL R99, R99, RZ, P2 ;  /* 0x000000ff63637207 */ /* 0x000fc40001000000 */
[----:B------:R-:W-:Y:S01]  /*2390*/  ISETP.GE.AND P4, PT, R154, UR4, PT ;  /* 0x000000049a007c0c */ /* 0x000fe2000bf86270 */
[----:B------:R1:W-:Y:S01]  /*23a0*/  LDGSTS.E [R128+0x5800], [R66.64], P1 ;  /* 0x0580000042807fae */ /* 0x0003e20008921846 */
[----:B------:R-:W-:Y:S02]  /*23b0*/  SEL R108, RZ, 0x4, P3 ;  /* 0x00000004ff6c7807 */ /* 0x000fe40001800000 */
[----:B------:R-:W-:Y:S01]  /*23c0*/  SEL R101, R101, RZ, P2 ;  /* 0x000000ff65657207 */ /* 0x000fe20001000000 */
[----:B------:R1:W-:Y:S01]  /*23d0*/  LDGSTS.E [R128+0x5c00], [R70.64], P1 ;  /* 0x05c0000046807fae */ /* 0x0003e20008921846 */
[----:B------:R-:W-:Y:S02]  /*23e0*/  ISETP.GE.AND P3, PT, R150, UR4, PT ;  /* 0x0000000496007c0c */ /* 0x000fe4000bf66270 */
[----:B------:R-:W-:Y:S01]  /*23f0*/  SEL R102, R102, RZ, P2 ;  /* 0x000000ff66667207 */ /* 0x000fe20001000000 */
[----:B------:R1:W-:Y:S01]  /*2400*/  LDGSTS.E [R126+0x4200], [R44.64], P1 ;  /* 0x042000002c7e7fae */ /* 0x0003e20008921846 */
[----:B------:R-:W-:-:S02]  /*2410*/  SEL R106, RZ, 0x4, P6 ;  /* 0x00000004ff6a7807 */ /* 0x000fc40003000000 */
[----:B------:R-:W-:Y:S01]  /*2420*/  SEL R103, R103, RZ, P2 ;  /* 0x000000ff67677207 */ /* 0x000fe20001000000 */
[----:B------:R1:W-:Y:S01]  /*2430*/  LDGSTS.E [R126+0x4600], [R48.64], P1 ;  /* 0x04600000307e7fae */ /* 0x0003e20008921846 */
[----:B------:R-:W-:Y:S02]  /*2440*/  ISETP.NE.U32.AND P6, PT, R99, RZ, PT ;  /* 0x000000ff6300720c */ /* 0x000fe40003fc5070 */
[----:B------:R-:W-:Y:S01]  /*2450*/  SEL R109, RZ, 0x4, P4 ;  /* 0x00000004ff6d7807 */ /* 0x000fe20002000000 */
[----:B------:R1:W-:Y:S01]  /*2460*/  LDGSTS.E [R126+0x4a00], [R52.64], P1 ;  /* 0x04a00000347e7fae */ /* 0x0003e20008921846 */
[----:B------:R-:W-:Y:S02]  /*2470*/  ISETP.NE.U32.AND P4, PT, R101, RZ, PT ;  /* 0x000000ff6500720c */ /* 0x000fe40003f85070 */
[----:B------:R-:W-:Y:S01]  /*2480*/  SEL R99, RZ, 0x4, P3 ;  /* 0x00000004ff637807 */ /* 0x000fe20001800000 */
[----:B------:R1:W-:Y:S01]  /*2490*/  LDGSTS.E [R126+0x4e00], [R56.64], P1 ;  /* 0x04e00000387e7fae */ /* 0x0003e20008921846 */
[----:B------:R-:W-:-:S02]  /*24a0*/  ISETP.NE.U32.AND P3, PT, R102, RZ, PT ;  /* 0x000000ff6600720c */ /* 0x000fc40003f65070 */
[----:B------:R-:W-:Y:S01]  /*24b0*/  SEL R104, R104, RZ, P2 ;  /* 0x000000ff68687207 */ /* 0x000fe20001000000 */
[----:B------:R1:W-:Y:S01]  /*24c0*/  LDGSTS.E [R126+0x5200], [R60.64], P1 ;  /* 0x052000003c7e7fae */ /* 0x0003e20008921846 */
[----:B------:R-:W-:Y:S02]  /*24d0*/  SEL R105, R105, RZ, P2 ;  /* 0x000000ff69697207 */ /* 0x000fe40001000000 */
[----:B------:R-:W-:Y:S01]  /*24e0*/  SEL R106, R106, RZ, P2 ;  /* 0x000000ff6a6a7207 */ /* 0x000fe20001000000 */
[----:B------:R1:W-:Y:S01]  /*24f0*/  LDGSTS.E [R126+0x5600], [R64.64], P1 ;  /* 0x05600000407e7fae */ /* 0x0003e20008921846 */
[----:B------:R-:W-:Y:S02]  /*2500*/  SEL R107, R107, RZ, P2 ;  /* 0x000000ff6b6b7207 */ /* 0x000fe40001000000 */
[----:B------:R-:W-:Y:S01]  /*2510*/  SEL R108, R108, RZ, P2 ;  /* 0x000000ff6c6c7207 */ /* 0x000fe20001000000 */
[----:B------:R1:W-:Y:S01]  /*2520*/  LDGSTS.E [R126+0x5a00], [R68.64], P1 ;  /* 0x05a00000447e7fae */ /* 0x0003e20008921846 */
[----:B------:R-:W-:-:S02]  /*2530*/  SEL R109, R109, RZ, P2 ;  /* 0x000000ff6d6d7207 */ /* 0x000fc40001000000 */
[----:B------:R-:W-:Y:S01]  /*2540*/  SEL R99, R99, RZ, P2 ;  /* 0x000000ff63637207 */ /* 0x000fe20001000000 */
[----:B------:R1:W-:Y:S01]  /*2550*/  LDGSTS.E [R126+0x5e00], [R72.64], P1 ;  /* 0x05e00000487e7fae */ /* 0x0003e20008921846 */
[----:B------:R-:W-:-:S03]  /*2560*/  ISETP.NE.U32.AND P1, PT, R103, RZ, PT ;  /* 0x000000ff6700720c */ /* 0x000fc60003f25070 */
[----:B------:R-:W0:Y:S04]  /*2570*/  LDGDEPBAR ;  /* 0x00000000000079af */ /* 0x000e280000000000 */
[----:B------:R-:W-:Y:S06]  /*2580*/  BAR.SYNC.DEFER_BLOCKING 0x0 ;  /* 0x0000000000007b1d */ /* 0x000fec0000010000 */
[----:B------:R-:W-:Y:S01]  /*2590*/  @!PT LDS RZ, [RZ] ;  /* 0x00000000fffff984 */ /* 0x000fe20000000800 */
[----:B------:R-:W-:Y:S01]  /*25a0*/  @!PT LDS RZ, [RZ] ;  /* 0x00000000fffff984 */ /* 0x000fe20000000800 */
[----:B------:R-:W-:Y:S01]  /*25b0*/  @!PT LDS RZ, [RZ] ;  /* 0x00000000fffff984 */ /* 0x000fe20000000800 */
[----:B------:R1:W-:Y:S01]  /*25c0*/  LDGSTS.E [R132+0x2000], [R78.64], P5 ;  /* 0x020000004e847fae */ /* 0x0003e2000a921846 */
[----:B------:R-:W-:-:S03]  /*25d0*/  ISETP.NE.U32.AND P5, PT, R104, RZ, PT ;  /* 0x000000ff6800720c */ /* 0x000fc60003fa5070 */
        /* <DEDUP_REMOVED lines=13> */
[----:B------:R-:W-:-:S03]  /*26b0*/  ISETP.GE.AND P4, PT, R146, UR4, PT ;  /* 0x0000000492007c0c */ /* 0x000fc6000bf86270 */
[----:B------:R3:W-:Y:S01]  /*26c0*/  LDGSTS.E [R130+0x2200], [R12.64], P3 ;  /* 0x022000000c827fae */ /* 0x0007e20009921846 */
[----:B-1----:R-:W-:Y:S02]  /*26d0*/  SEL R14, RZ, 0x4, P4 ;  /* 0x00000004ff0e7807 */ /* 0x002fe40002000000 */
[----:B------:R-:W-:Y:S01]  /*26e0*/  ISETP.GE.AND P4, PT, R138, UR4, PT ;  /* 0x000000048a007c0c */ /* 0x000fe2000bf86270 */
[----:B------:R1:W-:Y:S01]  /*26f0*/  LDGSTS.E [R130+0x2600], [R28.64], P1 ;  /* 0x026000001c827fae */ /* 0x0003e20008921846 */
[----:B------:R-:W-:Y:S02]  /*2700*/  ISETP.GE.AND P1, PT, R142, UR4, PT ;  /* 0x000000048e007c0c */ /* 0x000fe4000bf26270 */
[----:B------:R-:W-:Y:S01]  /*2710*/  ISETP.GE.AND P3, PT, R133, UR4, PT ;  /* 0x0000000485007c0c */ /* 0x000fe2000bf66270 */
[----:B------:R3:W-:Y:S01]  /*2720*/  LDGSTS.E [R130+0x2a00], [R32.64], P5 ;  /* 0x02a0000020827fae */ /* 0x0007e2000a921846 */
[----:B--2---:R-:W-:Y:S02]  /*2730*/  SEL R10, RZ, 0x4, P1 ;  /* 0x00000004ff0a7807 */ /* 0x004fe40000800000 */
[----:B------:R-:W-:Y:S01]  /*2740*/  ISETP.GE.AND P1, PT, R134, UR4, PT ;  /* 0x0000000486007c0c */ /* 0x000fe2000bf26270 */
[----:B------:R2:W-:Y:S01]  /*2750*/  LDGSTS.E [R130+0x2e00], [R36.64], P6 ;  /* 0x02e0000024827fae */ /* 0x0005e2000b121846 */
[----:B------:R-:W-:-:S02]  /*2760*/  SEL R8, RZ, 0x4, P4 ;  /* 0x00000004ff087807 */ /* 0x000fc40002000000 */
[----:B------:R-:W-:Y:S01]  /*2770*/  SEL R9, RZ, 0x4, P1 ;  /* 0x00000004ff097807 */ /* 0x000fe20000800000 */
[----:B-1----:R-:W-:Y:S01]  /*2780*/  IMAD.MOV.U32 R29, RZ, RZ, c[0x0][0x18c] ;  /* 0x00006300ff1d7624 */ /* 0x002fe200078e00ff */
[----:B------:R-:W-:Y:S02]  /*2790*/  SEL R14, R14, RZ, P2 ;  /* 0x000000ff0e0e7207 */ /* 0x000fe40001000000 */
[----:B------:R-:W-:Y:S01]  /*27a0*/  SEL R10, R10, RZ, P2 ;  /* 0x000000ff0a0a7207 */ /* 0x000fe20001000000 */
[----:B------:R-:W-:Y:S01]  /*27b0*/  IMAD.SHL.U32 R29, R29, 0x20, RZ ;  /* 0x000000201d1d7824 */ /* 0x000fe200078e00ff */
[----:B------:R-:W-:Y:S02]  /*27c0*/  SEL R11, RZ, 0x4, P3 ;  /* 0x00000004ff0b7807 */ /* 0x000fe40001800000 */
[----:B------:R-:W-:Y:S01]  /*27d0*/  SEL R8, R8, RZ, P2 ;  /* 0x000000ff08087207 */ /* 0x000fe20001000000 */
[----:B------:R-:W-:Y:S01]  /*27e0*/  IMAD.WIDE R38, R29, 0x4, R38 ;  /* 0x000000041d267825 */ /* 0x000fe200078e0226 */
[----:B------:R-:W-:-:S02]  /*27f0*/  SEL R9, R9, RZ, P2 ;  /* 0x000000ff09097207 */ /* 0x000fc40001000000 */
[----:B------:R-:W-:Y:S01]  /*2800*/  ISETP.NE.U32.AND P4, PT, R14, RZ, PT ;  /* 0x000000ff0e00720c */ /* 0x000fe20003f85070 */
[----:B------:R-:W-:Y:S01]  /*2810*/  IMAD.WIDE R46, R29, 0x4, R46 ;  /* 0x000000041d2e7825 */ /* 0x000fe200078e022e */
[----:B------:R-:W-:Y:S02]  /*2820*/  ISETP.NE.U32.AND P1, PT, R10, RZ, PT ;  /* 0x000000ff0a00720c */ /* 0x000fe40003f25070 */
[----:B------:R-:W-:Y:S01]  /*2830*/  SEL R11, R11, RZ, P2 ;  /* 0x000000ff0b0b7207 */ /* 0x000fe20001000000 */
[----:B---3--:R-:W-:Y:S01]  /*2840*/  IMAD.WIDE R50, R29, 0x4, R50 ;  /* 0x000000041d327825 */ /* 0x008fe200078e0232 */
[----:B------:R-:W-:Y:S02]  /*2850*/  ISETP.NE.U32.AND P2, PT, R8, RZ, PT ;  /* 0x000000ff0800720c */ /* 0x000fe40003f45070 */
[----:B------:R-:W-:Y:S01]  /*2860*/  ISETP.NE.U32.AND P3, PT, R9, RZ, PT ;  /* 0x000000ff0900720c */ /* 0x000fe20003f65070 */
[----:B----4-:R-:W-:Y:S01]  /*2870*/  IMAD.WIDE R54, R29, 0x4, R54 ;  /* 0x000000041d367825 */ /* 0x010fe200078e0236 */
[----:B------:R-:W-:-:S03]  /*2880*/  ISETP.NE.U32.AND P5, PT, R11, RZ, PT ;  /* 0x000000ff0b00720c */ /* 0x000fc60003fa5070 */
[----:B------:R2:W-:Y:S01]  /*2890*/  LDGSTS.E [R130+0x3200], [R42.64], P4 ;  /* 0x032000002a827fae */ /* 0x0005e2000a121846 */
[----:B-----5:R-:W-:-:S03]  /*28a0*/  IMAD.WIDE R58, R29, 0x4, R58 ;  /* 0x000000041d3a7825 */ /* 0x020fc600078e023a */
[----:B------:R2:W-:Y:S01]  /*28b0*/  LDGSTS.E [R130+0x3600], [R76.64], P1 ;  /* 0x036000004c827fae */ /* 0x0005e20008921846 */
[----:B------:R-:W-:-:S03]  /*28c0*/  IMAD.WIDE R62, R29, 0x4, R62 ;  /* 0x000000041d3e7825 */ /* 0x000fc600078e023e */
[----:B------:R2:W-:Y:S01]  /*28d0*/  LDGSTS.E [R130+0x3a00], [R6.64], P2 ;  /* 0x03a0000006827fae */ /* 0x0005e20009121846 */
[----:B------:R-:W-:-:S03]  /*28e0*/  IMAD.WIDE R66, R29, 0x4, R66 ;  /* 0x000000041d427825 */ /* 0x000fc600078e0242 */
[----:B------:R2:W-:Y:S01]  /*28f0*/  LDGSTS.E [R130+0x3e00], [R4.64], P3 ;  /* 0x03e0000004827fae */ /* 0x0005e20009921846 */
[----:B------:R-:W-:-:S03]  /*2900*/  IMAD.WIDE R70, R29, 0x4, R70 ;  /* 0x000000041d467825 */ /* 0x000fc600078e0246 */
[----:B------:R-:W0:Y:S01]  /*2910*/  LDGDEPBAR ;  /* 0x00000000000079af */ /* 0x000e220000000000 */
[----:B------:R-:W-:-:S03]  /*2920*/  IMAD.WIDE R44, R29, 0x4, R44 ;  /* 0x000000041d2c7825 */ /* 0x000fc600078e022c */
[----:B------:R2:W-:Y:S01]  /*2930*/  LDGSTS.E [R128+0x6000], [R38.64], P5 ;  /* 0x0600000026807fae */ /* 0x0005e2000a921846 */
        /* <DEDUP_REMOVED lines=13> */
[----:B------:R2:W-:Y:S04]  /*2a10*/  LDGSTS.E [R128+0x7c00], [R70.64], P5 ;  /* 0x07c0000046807fae */ /* 0x0005e8000a921846 */
        /* <DEDUP_REMOVED lines=8> */
[----:B------:R-:W0:Y:S01]  /*2aa0*/  LDGDEPBAR ;  /* 0x00000000000079af */ /* 0x000e220000000000 */
[----:B------:R-:W-:Y:S05]  /*2ab0*/  @P0 BRA `(.L_x_0) ;  /* 0x0000012000000947 */ /* 0x000fea0003800000 */
[----:B------:R-:W-:Y:S01]  /*2ac0*/  IMAD.SHL.U32 R116, R113, 0x20, RZ ;  /* 0x0000002071747824 */ /* 0x000fe200078e00ff */
[----:B--2---:R-:W-:Y:S01]  /*2ad0*/  CS2R R64, SRZ ;  /* 0x0000000000407805 */ /* 0x004fe2000001ff00 */
[----:B------:R-:W-:Y:S01]  /*2ae0*/  CS2R R66, SRZ ;  /* 0x0000000000427805 */ /* 0x000fe2000001ff00 */
        /* <DEDUP_REMOVED lines=14> */
[----:B------:R-:W-:Y:S05]  /*2bd0*/  BRA `(.L_x_1) ;  /* 0x00001c6000007947 */ /* 0x000fea0003800000 */
.L_x_0:
[----:B------:R-:W-:Y:S01]  /*2be0*/  IMAD.SHL.U32 R110, R29, 0x8, RZ ;  /* 0x000000081d6e7824 */ /* 0x000fe200078e00ff */
[----:B--2---:R-:W-:Y:S01]  /*2bf0*/  SHF.R.S32.HI R36, RZ, 0x1f, R29 ;  /* 0x0000001fff247819 */ /* 0x004fe2000001141d */
[C---:B------:R-:W-:Y:S01]  /*2c00*/  IMAD.SHL.U32 R123, R113.reuse, 0x2, RZ ;  /* 0x00000002717b7824 */ /* 0x040fe200078e00ff */
[----:B------:R-:W-:Y:S01]  /*2c10*/  SHF.R.S32.HI R5, RZ, 0x1f, R98 ;  /* 0x0000001fff057819 */ /* 0x000fe20000011462 */
[----:B------:R-:W-:Y:S01]  /*2c20*/  IMAD.SHL.U32 R116, R113, 0x20, RZ ;  /* 0x0000002071747824 */ /* 0x000fe200078e00ff */
[----:B------:R-:W-:Y:S01]  /*2c30*/  SHF.R.S32.HI R7, RZ, 0x1f, R96 ;  /* 0x0000001fff077819 */ /* 0x000fe20000011460 */
[----:B------:R-:W-:Y:S01]  /*2c40*/  IMAD R120, R134, c[0x0][0x188], RZ ;  /* 0x0000620086787a24 */ /* 0x000fe200078e02ff */
[----:B------:R-:W-:Y:S01]  /*2c50*/  SHF.R.S32.HI R30, RZ, 0x1f, R85 ;  /* 0x0000001fff1e7819 */ /* 0x000fe20000011455 */
[----:B------:R-:W-:Y:S01]  /*2c60*/  IMAD R119, R136, c[0x0][0x188], RZ ;  /* 0x0000620088777a24 */ /* 0x000fe200078e02ff */
[----:B------:R-:W-:Y:S01]  /*2c70*/  SHF.R.S32.HI R15, RZ, 0x1f, R86 ;  /* 0x0000001fff0f7819 */ /* 0x000fe20000011456 */
[----:B------:R-:W-:Y:S01]  /*2c80*/  IMAD R118, R138, c[0x0][0x188], RZ ;  /* 0x000062008a767a24 */ /* 0x000fe200078e02ff */
[----:B------:R-:W-:Y:S01]  /*2c90*/  SHF.R.S32.HI R31, RZ, 0x1f, R16 ;  /* 0x0000001fff1f7819 */ /* 0x000fe20000011410 */
[----:B------:R-:W-:Y:S01]  /*2ca0*/  IMAD R117, R140, c[0x0][0x188], RZ ;  /* 0x000062008c757a24 */ /* 0x000fe200078e02ff */
[----:B------:R-:W-:Y:S01]  /*2cb0*/  SHF.L.U64.HI R109, R29, 0x3, R36 ;  /* 0x000000031d6d7819 */ /* 0x000fe20000010224 */
[----:B------:R-:W-:Y:S01]  /*2cc0*/  IMAD.MOV.U32 R115, RZ, RZ, 0x1 ;  /* 0x00000001ff737424 */ /* 0x000fe200078e00ff */
[-C--:B------:R-:W-:Y:S01]  /*2cd0*/  LEA R28, P0, R85, R110.reuse, 0x2 ;  /* 0x0000006e551c7211 */ /* 0x080fe200078010ff */
[----:B------:R-:W-:Y:S01]  /*2ce0*/  IMAD.MOV.U32 R114, RZ, RZ, -0x1 ;  /* 0xffffffffff727424 */ /* 0x000fe200078e00ff */
[----:B------:R-:W-:Y:S01]  /*2cf0*/  SHF.R.S32.HI R13, RZ, 0x1f, R88 ;  /* 0x0000001fff0d7819 */ /* 0x000fe20000011458 */
[----:B------:R-:W-:Y:S01]  /*2d00*/  CS2R R64, SRZ ;  /* 0x0000000000407805 */ /* 0x000fe2000001ff00 */
[----:B------:R-:W-:Y:S01]  /*2d10*/  SHF.L.U64.HI R98, R98, 0x2, R5 ;  /* 0x0000000262627819 */ /* 0x000fe20000010205 */
[----:B------:R-:W-:Y:S01]  /*2d20*/  CS2R R66, SRZ ;  /* 0x0000000000427805 */ /* 0x000fe2000001ff00 */
[----:B------:R-:W-:Y:S01]  /*2d30*/  SHF.R.S32.HI R9, RZ, 0x1f, R92 ;  /* 0x0000001fff097819 */ /* 0x000fe2000001145c */
[----:B------:R-:W-:Y:S01]  /*2d40*/  CS2R R60, SRZ ;  /* 0x00000000003c7805 */ /* 0x000fe2000001ff00 */
[----:B------:R-:W-:Y:S01]  /*2d50*/  SHF.R.S32.HI R34, RZ, 0x1f, R83 ;  /* 0x0000001fff227819 */ /* 0x000fe20000011453 */
[----:B------:R-:W-:Y:S01]  /*2d60*/  CS2R R62, SRZ ;  /* 0x00000000003e7805 */ /* 0x000fe2000001ff00 */
[----:B------:R-:W-:Y:S01]  /*2d70*/  LEA R32, P1, R83, R110, 0x2 ;  /* 0x0000006e53207211 */ /* 0x000fe200078210ff */
[----:B------:R-:W-:Y:S01]  /*2d80*/  CS2R R56, SRZ ;  /* 0x0000000000387805 */ /* 0x000fe2000001ff00 */
[----:B------:R-:W-:Y:S01]  /*2d90*/  SHF.L.U64.HI R5, R96, 0x2, R7 ;  /* 0x0000000260057819 */ /* 0x000fe20000010207 */
[----:B------:R-:W-:Y:S01]  /*2da0*/  CS2R R58, SRZ ;  /* 0x00000000003a7805 */ /* 0x000fe2000001ff00 */
[----:B------:R-:W-:Y:S01]  /*2db0*/  SHF.L.U64.HI R15, R86, 0x2, R15 ;  /* 0x00000002560f7819 */ /* 0x000fe2000001020f */
[----:B------:R-:W-:Y:S01]  /*2dc0*/  CS2R R52, SRZ ;  /* 0x0000000000347805 */ /* 0x000fe2000001ff00 */
[----:B------:R-:W-:Y:S01]  /*2dd0*/  LEA.HI R124, R31, R16, RZ, 0x5 ;  /* 0x000000101f7c7211 */ /* 0x000fe200078f28ff */
[----:B------:R-:W-:Y:S01]  /*2de0*/  CS2R R54, SRZ ;  /* 0x0000000000367805 */ /* 0x000fe2000001ff00 */
[----:B------:R-:W-:Y:S01]  /*2df0*/  LEA.HI.X R85, R85, R109, R30, 0x2, P0 ;  /* 0x0000006d55557211 */ /* 0x000fe200000f141e */
[----:B------:R-:W-:Y:S01]  /*2e00*/  CS2R R48, SRZ ;  /* 0x0000000000307805 */ /* 0x000fe2000001ff00 */
[----:B------:R-:W-:Y:S01]  /*2e10*/  SHF.R.S32.HI R7, RZ, 0x1f, R94 ;  /* 0x0000001fff077819 */ /* 0x000fe2000001145e */
[----:B------:R-:W-:Y:S01]  /*2e20*/  CS2R R50, SRZ ;  /* 0x0000000000327805 */ /* 0x000fe2000001ff00 */
[----:B------:R-:W-:Y:S01]  /*2e30*/  SHF.R.S32.HI R11, RZ, 0x1f, R90 ;  /* 0x0000001fff0b7819 */ /* 0x000fe2000001145a */
[----:B------:R-:W-:Y:S01]  /*2e40*/  CS2R R40, SRZ ;  /* 0x0000000000287805 */ /* 0x000fe2000001ff00 */
[----:B------:R-:W-:Y:S01]  /*2e50*/  SHF.R.S32.HI R35, RZ, 0x1f, R84 ;  /* 0x0000001fff237819 */ /* 0x000fe20000011454 */
[----:B------:R-:W-:Y:S01]  /*2e60*/  CS2R R42, SRZ ;  /* 0x00000000002a7805 */ /* 0x000fe2000001ff00 */
[----:B------:R-:W-:Y:S01]  /*2e70*/  SHF.R.S32.HI R31, RZ, 0x1f, R82 ;  /* 0x0000001fff1f7819 */ /* 0x000fe20000011452 */
[----:B------:R-:W-:Y:S01]  /*2e80*/  CS2R R76, SRZ ;  /* 0x00000000004c7805 */ /* 0x000fe2000001ff00 */
[-C--:B------:R-:W-:Y:S01]  /*2e90*/  LEA R33, P0, R84, R110.reuse, 0x2 ;  /* 0x0000006e54217211 */ /* 0x080fe200078010ff */
[----:B------:R-:W-:Y:S01]  /*2ea0*/  CS2R R78, SRZ ;  /* 0x00000000004e7805 */ /* 0x000fe2000001ff00 */
[-C--:B------:R-:W-:Y:S01]  /*2eb0*/  LEA R86, P2, R82, R110.reuse, 0x2 ;  /* 0x0000006e52567211 */ /* 0x080fe200078410ff */
[----:B------:R-:W-:Y:S01]  /*2ec0*/  CS2R R68, SRZ ;  /* 0x0000000000447805 */ /* 0x000fe2000001ff00 */
[----:B------:R-:W-:Y:S01]  /*2ed0*/  SHF.L.U64.HI R13, R88, 0x2, R13 ;  /* 0x00000002580d7819 */ /* 0x000fe2000001020d */
[----:B------:R-:W-:Y:S01]  /*2ee0*/  CS2R R70, SRZ ;  /* 0x0000000000467805 */ /* 0x000fe2000001ff00 */
[----:B------:R-:W-:Y:S01]  /*2ef0*/  SHF.L.U64.HI R9, R92, 0x2, R9 ;  /* 0x000000025c097819 */ /* 0x000fe20000010209 */
[----:B------:R-:W-:Y:S01]  /*2f00*/  UIADD3 UR5, UR5, -0x40, URZ ;  /* 0xffffffc005057890 */ /* 0x000fe2000fffe03f */
[----:B------:R-:W-:Y:S01]  /*2f10*/  SHF.R.S32.HI R16, RZ, 0x1f, R81 ;  /* 0x0000001fff107819 */ /* 0x000fe20000011451 */
[----:B------:R-:W-:Y:S01]  /*2f20*/  UMOV UR4, URZ ;  /* 0x0000003f00047c82 */ /* 0x000fe20008000000 */
[----:B------:R-:W-:-:S02]  /*2f30*/  LEA R88, P3, R81, R110, 0x2 ;  /* 0x0000006e51587211 */ /* 0x000fc400078610ff */
[-C--:B------:R-:W-:Y:S02]  /*2f40*/  LEA.HI.X R83, R83, R109.reuse, R34, 0x2, P1 ;  /* 0x0000006d53537211 */ /* 0x080fe400008f1422 */
[----:B------:R-:W-:Y:S02]  /*2f50*/  SHF.R.S32.HI R34, RZ, 0x1f, R27 ;  /* 0x0000001fff227819 */ /* 0x000fe4000001141b */
[----:B------:R-:W-:Y:S02]  /*2f60*/  LEA R92, P1, R27, R110, 0x2 ;  /* 0x0000006e1b5c7211 */ /* 0x000fe400078210ff */
[----:B------:R-:W-:Y:S02]  /*2f70*/  SHF.L.U64.HI R7, R94, 0x2, R7 ;  /* 0x000000025e077819 */ /* 0x000fe40000010207 */
[----:B------:R-:W-:Y:S02]  /*2f80*/  SHF.L.U64.HI R11, R90, 0x2, R11 ;  /* 0x000000025a0b7819 */ /* 0x000fe4000001020b */
[----:B------:R-:W-:-:S02]  /*2f90*/  LEA.HI.X R30, R84, R109, R35, 0x2, P0 ;  /* 0x0000006d541e7211 */ /* 0x000fc400000f1423 */
[-C--:B------:R-:W-:Y:S02]  /*2fa0*/  LEA.HI.X R82, R82, R109.reuse, R31, 0x2, P2 ;  /* 0x0000006d52527211 */ /* 0x080fe400010f141f */
[----:B------:R-:W-:Y:S02]  /*2fb0*/  SHF.R.S32.HI R35, RZ, 0x1f, R80 ;  /* 0x0000001fff237819 */ /* 0x000fe40000011450 */
[----:B------:R-:W-:Y:S02]  /*2fc0*/  SHF.R.S32.HI R31, RZ, 0x1f, R26 ;  /* 0x0000001fff1f7819 */ /* 0x000fe4000001141a */
[-C--:B------:R-:W-:Y:S02]  /*2fd0*/  LEA R90, P0, R80, R110.reuse, 0x2 ;  /* 0x0000006e505a7211 */ /* 0x080fe400078010ff */
[----:B------:R-:W-:Y:S02]  /*2fe0*/  LEA R94, P2, R26, R110, 0x2 ;  /* 0x0000006e1a5e7211 */ /* 0x000fe400078410ff */
[----:B------:R-:W-:-:S02]  /*2ff0*/  LEA.HI.X R81, R81, R109, R16, 0x2, P3 ;  /* 0x0000006d51517211 */ /* 0x000fc400018f1410 */
[----:B------:R-:W-:Y:S02]  /*3000*/  SHF.R.S32.HI R16, RZ, 0x1f, R25 ;  /* 0x0000001fff107819 */ /* 0x000fe40000011419 */
[-C--:B------:R-:W-:Y:S02]  /*3010*/  LEA R96, P3, R25, R110.reuse, 0x2 ;  /* 0x0000006e19607211 */ /* 0x080fe400078610ff */
[-C--:B------:R-:W-:Y:S02]  /*3020*/  LEA.HI.X R27, R27, R109.reuse, R34, 0x2, P1 ;  /* 0x0000006d1b1b7211 */ /* 0x080fe400008f1422 */
[----:B------:R-:W-:Y:S02]  /*3030*/  SHF.R.S32.HI R34, RZ, 0x1f, R23 ;  /* 0x0000001fff227819 */ /* 0x000fe40000011417 */
[----:B------:R-:W-:Y:S02]  /*3040*/  LEA R100, P1, R23, R110, 0x2 ;  /* 0x0000006e17647211 */ /* 0x000fe400078210ff */
[----:B------:R-:W-:-:S02]  /*3050*/  LEA.HI.X R80, R80, R109, R35, 0x2, P0 ;  /* 0x0000006d50507211 */ /* 0x000fc400000f1423 */
[-C--:B------:R-:W-:Y:S02]  /*3060*/  LEA.HI.X R26, R26, R109.reuse, R31, 0x2, P2 ;  /* 0x0000006d1a1a7211 */ /* 0x080fe400010f141f */
[----:B------:R-:W-:Y:S02]  /*3070*/  SHF.R.S32.HI R35, RZ, 0x1f, R24 ;  /* 0x0000001fff237819 */ /* 0x000fe40000011418 */
[-C--:B------:R-:W-:Y:S02]  /*3080*/  LEA R31, P0, R24, R110.reuse, 0x2 ;  /* 0x0000006e181f7211 */ /* 0x080fe400078010ff */
[----:B------:R-:W-:Y:S02]  /*3090*/  LEA.HI.X R25, R25, R109, R16, 0x2, P3 ;  /* 0x0000006d19197211 */ /* 0x000fe400018f1410 */
[----:B------:R-:W-:Y:S02]  /*30a0*/  SHF.R.S32.HI R101, RZ, 0x1f, R22 ;  /* 0x0000001fff657819 */ /* 0x000fe40000011416 */
[----:B------:R-:W-:-:S02]  /*30b0*/  LEA R102, P2, R22, R110, 0x2 ;  /* 0x0000006e16667211 */ /* 0x000fc400078410ff */
        /* <DEDUP_REMOVED lines=12> */
[----:B------:R-:W-:Y:S02]  /*3180*/  LOP3.LUT R16, R113, 0x7, RZ, 0xc0, !PT ;  /* 0x0000000771107812 */ /* 0x000fe400078ec0ff */
[-C--:B------:R-:W-:Y:S02]  /*3190*/  LEA.HI.X R107, R19, R109.reuse, R34, 0x2, P1 ;  /* 0x0000006d136b7211 */ /* 0x080fe400008f1422 */
[----:B------:R-:W-:Y:S01]  /*31a0*/  LOP3.LUT R19, R113, 0x3, RZ, 0xc0, !PT ;  /* 0x0000000371137812 */ /* 0x000fe200078ec0ff */
[----:B------:R-:W-:Y:S01]  /*31b0*/  IMAD R16, R16, 0x90, RZ ;  /* 0x0000009010107824 */ /* 0x000fe200078e02ff */
[----:B------:R-:W-:Y:S02]  /*31c0*/  SHF.R.S32.HI R4, RZ, 0x1f, R3 ;  /* 0x0000001fff047819 */ /* 0x000fe40000011403 */
[----:B------:R-:W-:Y:S01]  /*31d0*/  LEA.HI.X R105, R20, R109, R105, 0x2, P0 ;  /* 0x0000006d14697211 */ /* 0x000fe200000f1469 */
[----:B------:R-:W-:Y:S01]  /*31e0*/  IMAD R34, R19, 0x120, RZ ;  /* 0x0000012013227824 */ /* 0x000fe200078e02ff */
[----:B------:R-:W-:-:S02]  /*31f0*/  SHF.R.S32.HI R6, RZ, 0x1f, R97 ;  /* 0x0000001fff067819 */ /* 0x000fc40000011461 */
[----:B------:R-:W-:Y:S02]  /*3200*/  SHF.R.S32.HI R12, RZ, 0x1f, R89 ;  /* 0x0000001fff0c7819 */ /* 0x000fe40000011459 */
[----:B------:R-:W-:Y:S02]  /*3210*/  SHF.R.S32.HI R14, RZ, 0x1f, R87 ;  /* 0x0000001fff0e7819 */ /* 0x000fe40000011457 */
[----:B------:R-:W-:Y:S01]  /*3220*/  LEA.HI.X R109, R17, R109, R22, 0x2, P2 ;  /* 0x0000006d116d7211 */ /* 0x000fe200010f1416 */
[----:B------:R-:W-:Y:S01]  /*3230*/  IMAD.SHL.U32 R17, R29, 0x4, RZ ;  /* 0x000000041d117824 */ /* 0x000fe200078e00ff */
[----:B------:R-:W-:Y:S02]  /*3240*/  LEA R112, P0, R129, R18, 0x3 ;  /* 0x0000001281707211 */ /* 0x000fe400078018ff */
[----:B------:R-:W-:Y:S02]  /*3250*/  IADD3 R20, P3, R28, c[0x0][0x168], RZ ;  /* 0x00005a001c147a10 */ /* 0x000fe40007f7e0ff */
[----:B------:R-:W-:-:S02]  /*3260*/  SHF.R.S32.HI R18, RZ, 0x1f, R129 ;  /* 0x0000001fff127819 */ /* 0x000fc40000011481 */
[----:B------:R-:W-:Y:S02]  /*3270*/  IADD3 R84, P1, R32, c[0x0][0x168], RZ ;  /* 0x00005a0020547a10 */ /* 0x000fe40007f3e0ff */
[----:B------:R-:W-:Y:S02]  /*3280*/  IADD3 R86, P2, R86, c[0x0][0x168], RZ ;  /* 0x00005a0056567a10 */ /* 0x000fe40007f5e0ff */
[----:B------:R-:W-:Y:S02]  /*3290*/  IADD3 R88, P4, R88, c[0x0][0x168], RZ ;  /* 0x00005a0058587a10 */ /* 0x000fe40007f9e0ff */
[----:B------:R-:W-:Y:S02]  /*32a0*/  IADD3 R90, P5, R90, c[0x0][0x168], RZ ;  /* 0x00005a005a5a7a10 */ /* 0x000fe40007fbe0ff */
[----:B------:R-:W-:Y:S02]  /*32b0*/  SHF.L.U64.HI R3, R3, 0x2, R4 ;  /* 0x0000000203037819 */ /* 0x000fe40000010204 */
[----:B------:R-:W-:-:S02]  /*32c0*/  SHF.L.U64.HI R4, R97, 0x2, R6 ;  /* 0x0000000261047819 */ /* 0x000fc40000010206 */
[----:B------:R-:W-:Y:S02]  /*32d0*/  SHF.L.U64.HI R12, R89, 0x2, R12 ;  /* 0x00000002590c7819 */ /* 0x000fe4000001020c */
[----:B------:R-:W-:Y:S02]  /*32e0*/  SHF.L.U64.HI R14, R87, 0x2, R14 ;  /* 0x00000002570e7819 */ /* 0x000fe4000001020e */
[----:B------:R-:W-:Y:S02]  /*32f0*/  IADD3.X R19, R85, c[0x0][0x16c], RZ, P3, !PT ;  /* 0x00005b0055137a10 */ /* 0x000fe40001ffe4ff */
[----:B------:R-:W-:Y:S02]  /*3300*/  SHF.R.S32.HI R6, RZ, 0x1f, R95 ;  /* 0x0000001fff067819 */ /* 0x000fe4000001145f */
[----:B------:R-:W-:Y:S02]  /*3310*/  SHF.R.S32.HI R8, RZ, 0x1f, R93 ;  /* 0x0000001fff087819 */ /* 0x000fe4000001145d */
[----:B------:R-:W-:-:S02]  /*3320*/  SHF.R.S32.HI R10, RZ, 0x1f, R91 ;  /* 0x0000001fff0a7819 */ /* 0x000fc4000001145b */
[----:B------:R-:W-:Y:S02]  /*3330*/  LEA.HI.X R111, R129, R98, R18, 0x3, P0 ;  /* 0x00000062816f7211 */ /* 0x000fe400000f1c12 */
[----:B------:R-:W-:Y:S02]  /*3340*/  IADD3.X R23, R83, c[0x0][0x16c], RZ, P1, !PT ;  /* 0x00005b0053177a10 */ /* 0x000fe40000ffe4ff */
[----:B------:R-:W-:Y:S02]  /*3350*/  IADD3.X R85, R82, c[0x0][0x16c], RZ, P2, !PT ;  /* 0x00005b0052557a10 */ /* 0x000fe400017fe4ff */
[----:B------:R-:W-:Y:S02]  /*3360*/  IADD3.X R87, R81, c[0x0][0x16c], RZ, P4, !PT ;  /* 0x00005b0051577a10 */ /* 0x000fe400027fe4ff */
[----:B------:R-:W-:Y:S02]  /*3370*/  IADD3.X R89, R80, c[0x0][0x16c], RZ, P5, !PT ;  /* 0x00005b0050597a10 */ /* 0x000fe40002ffe4ff */
[----:B------:R-:W-:-:S02]  /*3380*/  IADD3 R92, P3, R92, c[0x0][0x168], RZ ;  /* 0x00005a005c5c7a10 */ /* 0x000fc40007f7e0ff */
[----:B------:R-:W-:Y:S02]  /*3390*/  IADD3 R94, P1, R94, c[0x0][0x168], RZ ;  /* 0x00005a005e5e7a10 */ /* 0x000fe40007f3e0ff */
[----:B------:R-:W-:Y:S02]  /*33a0*/  IADD3 R96, P2, R96, c[0x0][0x168], RZ ;  /* 0x00005a0060607a10 */ /* 0x000fe40007f5e0ff */
[----:B------:R-:W-:Y:S02]  /*33b0*/  IADD3 R98, P4, R31, c[0x0][0x168], RZ ;  /* 0x00005a001f627a10 */ /* 0x000fe40007f9e0ff */
[----:B------:R-:W-:Y:S02]  /*33c0*/  IADD3 R100, P5, R100, c[0x0][0x168], RZ ;  /* 0x00005a0064647a10 */ /* 0x000fe40007fbe0ff */
[----:B------:R-:W-:Y:S02]  /*33d0*/  LOP3.LUT R123, R16, 0x30, R123, 0x78, !PT ;  /* 0x00000030107b7812 */ /* 0x000fe400078e787b */
[----:B------:R-:W-:-:S02]  /*33e0*/  SHF.L.U64.HI R6, R95, 0x2, R6 ;  /* 0x000000025f067819 */ /* 0x000fc40000010206 */
[----:B------:R-:W-:Y:S02]  /*33f0*/  SHF.L.U64.HI R8, R93, 0x2, R8 ;  /* 0x000000025d087819 */ /* 0x000fe40000010208 */
[----:B------:R-:W-:Y:S02]  /*3400*/  SHF.L.U64.HI R10, R91, 0x2, R10 ;  /* 0x000000025b0a7819 */ /* 0x000fe4000001020a */
[----:B------:R-:W-:Y:S02]  /*3410*/  IADD3.X R91, R27, c[0x0][0x16c], RZ, P3, !PT ;  /* 0x00005b001b5b7a10 */ /* 0x000fe40001ffe4ff */
[----:B------:R-:W-:Y:S02]  /*3420*/  IADD3.X R93, R26, c[0x0][0x16c], RZ, P1, !PT ;  /* 0x00005b001a5d7a10 */ /* 0x000fe40000ffe4ff */
[----:B------:R-:W-:Y:S02]  /*3430*/  IADD3.X R95, R25, c[0x0][0x16c], RZ, P2, !PT ;  /* 0x00005b00195f7a10 */ /* 0x000fe400017fe4ff */
[----:B------:R-:W-:-:S02]  /*3440*/  IADD3.X R97, R24, c[0x0][0x16c], RZ, P4, !PT ;  /* 0x00005b0018617a10 */ /* 0x000fc400027fe4ff */
[----:B------:R-:W-:Y:S02]  /*3450*/  IADD3.X R99, R99, c[0x0][0x16c], RZ, P5, !PT ;  /* 0x00005b0063637a10 */ /* 0x000fe40002ffe4ff */
[----:B------:R-:W-:Y:S02]  /*3460*/  IADD3 R112, P0, R112, c[0x0][0x160], RZ ;  /* 0x0000580070707a10 */ /* 0x000fe40007f1e0ff */
[----:B------:R-:W-:Y:S02]  /*3470*/  SHF.R.S32.HI R124, RZ, 0x5, R124 ;  /* 0x00000005ff7c7819 */ /* 0x000fe4000001147c */
[----:B------:R-:W-:Y:S02]  /*3480*/  IADD3 R22, P6, R33, c[0x0][0x168], RZ ;  /* 0x00005a0021167a10 */ /* 0x000fe40007fde0ff */
[----:B------:R-:W-:Y:S02]  /*3490*/  IADD3 R102, P3, R102, c[0x0][0x168], RZ ;  /* 0x00005a0066667a10 */ /* 0x000fe40007f7e0ff */
[----:B------:R-:W-:-:S02]  /*34a0*/  IADD3 R104, P1, R104, c[0x0][0x168], RZ ;  /* 0x00005a0068687a10 */ /* 0x000fc40007f3e0ff */
[----:B------:R-:W-:Y:S02]  /*34b0*/  IADD3 R106, P2, R106, c[0x0][0x168], RZ ;  /* 0x00005a006a6a7a10 */ /* 0x000fe40007f5e0ff */
[----:B------:R-:W-:Y:S02]  /*34c0*/  IADD3 R108, P4, R108, c[0x0][0x168], RZ ;  /* 0x00005a006c6c7a10 */ /* 0x000fe40007f9e0ff */
[----:B------:R-:W-:Y:S02]  /*34d0*/  IADD3 R110, P5, R110, c[0x0][0x168], RZ ;  /* 0x00005a006e6e7a10 */ /* 0x000fe40007fbe0ff */
[----:B------:R-:W-:Y:S02]  /*34e0*/  LOP3.LUT R127, R34, 0x5c, R113, 0x78, !PT ;  /* 0x0000005c227f7812 */ /* 0x000fe400078e7871 */
[----:B------:R-:W-:Y:S02]  /*34f0*/  LOP3.LUT R123, R123, 0x400, R116, 0xf8, !PT ;  /* 0x000004007b7b7812 */ /* 0x000fe400078ef874 */
[----:B------:R-:W-:-:S02]  /*3500*/  SHF.L.U64.HI R16, R29, 0x2, R36 ;  /* 0x000000021d107819 */ /* 0x000fc40000010224 */
[----:B------:R-:W-:Y:S02]  /*3510*/  SHF.L.U64.HI R18, R129, 0x2, R18 ;  /* 0x0000000281127819 */ /* 0x000fe40000010212 */
[----:B------:R-:W-:Y:S02]  /*3520*/  IADD3.X R21, R30, c[0x0][0x16c], RZ, P6, !PT ;  /* 0x00005b001e157a10 */ /* 0x000fe400037fe4ff */
[----:B------:R-:W-:Y:S02]  /*3530*/  IADD3.X R101, R101, c[0x0][0x16c], RZ, P3, !PT ;  /* 0x00005b0065657a10 */ /* 0x000fe40001ffe4ff */
[----:B------:R-:W-:Y:S02]  /*3540*/  IADD3.X R103, R103, c[0x0][0x16c], RZ, P1, !PT ;  /* 0x00005b0067677a10 */ /* 0x000fe40000ffe4ff */
[----:B------:R-:W-:Y:S02]  /*3550*/  IADD3.X R105, R105, c[0x0][0x16c], RZ, P2, !PT ;  /* 0x00005b0069697a10 */ /* 0x000fe400017fe4ff */
[----:B------:R-:W-:-:S02]  /*3560*/  IADD3.X R107, R107, c[0x0][0x16c], RZ, P4, !PT ;  /* 0x00005b006b6b7a10 */ /* 0x000fc400027fe4ff */
[----:B------:R-:W-:Y:S02]  /*3570*/  IADD3.X R109, R109, c[0x0][0x16c], RZ, P5, !PT ;  /* 0x00005b006d6d7a10 */ /* 0x000fe40002ffe4ff */
[----:B------:R-:W-:Y:S02]  /*3580*/  IADD3.X R111, R111, c[0x0][0x164], RZ, P0, !PT ;  /* 0x000059006f6f7a10 */ /* 0x000fe400007fe4ff */
[----:B------:R-:W-:Y:S02]  /*3590*/  IADD3 R122, R124, -0x2, RZ ;  /* 0xfffffffe7c7a7810 */ /* 0x000fe40007ffe0ff */
[----:B------:R-:W-:Y:S02]  /*35a0*/  LOP3.LUT R125, R127, 0x20, RZ, 0x3c, !PT ;  /* 0x000000207f7d7812 */ /* 0x000fe400078e3cff */
[----:B------:R-:W-:Y:S02]  /*35b0*/  LOP3.LUT R121, R123, 0x40, RZ, 0x3c, !PT ;  /* 0x000000407b797812 */ /* 0x000fe400078e3cff */
.L_x_2:
[----:B------:R-:W-:-:S04]  /*35c0*/  DEPBAR.LE SB0, 0x2 ;  /* 0x000080800000791a */ /* 0x000fc80000000000 */
[----:B------:R-:W-:Y:S01]  /*35d0*/  IADD3 R114, R114, 0x1, RZ ;  /* 0x0000000172727810 */ /* 0x000fe20007ffe0ff */
[----:B------:R-:W-:Y:S01]  /*35e0*/  BAR.SYNC.DEFER_BLOCKING 0x0 ;  /* 0x0000000000007b1d */ /* 0x000fe20000010000 */
[----:B------:R-:W-:Y:S01]  /*35f0*/  ISETP.LE.AND P1, PT, R122, UR4, PT ;  /* 0x000000047a007c0c */ /* 0x000fe2000bf23270 */
[----:B------:R-:W-:Y:S01]  /*3600*/  UIADD3 UR4, UR4, 0x1, URZ ;  /* 0x0000000104047890 */ /* 0x000fe2000fffe03f */
[C---:B------:R-:W-:Y:S02]  /*3610*/  ISETP.GT.AND P0, PT, R114.reuse, 0x1, PT ;  /* 0x000000017200780c */ /* 0x040fe40003f04270 */
[----:B------:R-:W-:Y:S02]  /*3620*/  IADD3 R115, R115, 0x1, RZ ;  /* 0x0000000173737810 */ /* 0x000fe40007ffe0ff */
[----:B------:R-:W-:Y:S02]  /*3630*/  SEL R114, R114, RZ, !P0 ;  /* 0x000000ff72727207 */ /* 0x000fe40004000000 */
[----:B------:R-:W-:-:S03]  /*3640*/  ISETP.GE.AND P0, PT, R161, UR5, PT ;  /* 0x00000005a1007c0c */ /* 0x000fc6000bf06270 */
[C---:B------:R-:W-:Y:S02]  /*3650*/  IMAD R164, R114.reuse, 0x2000, R127 ;  /* 0x0000200072a47824 */ /* 0x040fe400078e027f */
[C---:B------:R-:W-:Y:S02]  /*3660*/  IMAD R163, R114.reuse, 0x2000, R125 ;  /* 0x0000200072a37824 */ /* 0x040fe400078e027d */
[C---:B------:R-:W-:Y:S01]  /*3670*/  IMAD R165, R114.reuse, 0x2000, R123 ;  /* 0x0000200072a57824 */ /* 0x040fe200078e027b */
[----:B------:R-:W-:Y:S04]  /*3680*/  LDS R44, [R164] ;  /* 0x00000000a42c7984 */ /* 0x000fe80000000800 */
[----:B------:R-:W-:Y:S04]  /*3690*/  LDS R46, [R164+0x400] ;  /* 0x00040000a42e7984 */ /* 0x000fe80000000800 */
[----:B------:R-:W-:Y:S04]  /*36a0*/  LDS R45, [R163] ;  /* 0x00000000a32d7984 */ /* 0x000fe80000000800 */
[----:B------:R-:W-:Y:S04]  /*36b0*/  LDS R47, [R163+0x400] ;  /* 0x00040000a32f7984 */ /* 0x000fe80000000800 */
[----:B------:R-:W1:Y:S04]  /*36c0*/  LDSM.16.M88.4 R36, [R165+0x4000] ;  /* 0x00400000a524783b */ /* 0x000e680000000200 */
[----:B------:R-:W2:Y:S04]  /*36d0*/  LDSM.16.M88.4 R32, [R165+0x4800] ;  /* 0x00480000a520783b */ /* 0x000ea80000000200 */
[----:B------:R-:W3:Y:S04]  /*36e0*/  LDSM.16.M88.4 R28, [R165+0x5000] ;  /* 0x00500000a51c783b */ /* 0x000ee80000000200 */
[----:B------:R-:W4:Y:S04]  /*36f0*/  LDSM.16.M88.4 R24, [R165+0x5800] ;  /* 0x00580000a518783b */ /* 0x000f280000000200 */
[----:B------:R-:W-:Y:S04]  /*3700*/  LDS R72, [R164+0x80] ;  /* 0x00008000a4487984 */ /* 0x000fe80000000800 */
[----:B------:R-:W-:Y:S04]  /*3710*/  LDS R74, [R164+0x480] ;  /* 0x00048000a44a7984 */ /* 0x000fe80000000800 */
[----:B------:R-:W-:Y:S04]  /*3720*/  LDS R73, [R163+0x80] ;  /* 0x00008000a3497984 */ /* 0x000fe80000000800 */
[----:B------:R-:W5:Y:S04]  /*3730*/  LDS R75, [R163+0x480] ;  /* 0x00048000a34b7984 */ /* 0x000f680000000800 */
[----:B------:R-:W-:Y:S04]  /*3740*/  LDS R80, [R164+0x800] ;  /* 0x00080000a4507984 */ /* 0x000fe80000000800 */
[----:B------:R-:W-:Y:S04]  /*3750*/  LDS R82, [R164+0xc00] ;  /* 0x000c0000a4527984 */ /* 0x000fe80000000800 */
[----:B------:R-:W-:Y:S01]  /*3760*/  LDS R81, [R163+0x800] ;  /* 0x00080000a3517984 */ /* 0x000fe20000000800 */
[C---:B-1----:R-:W-:Y:S03]  /*3770*/  HMMA.1688.F32.TF32 R64, R44.reuse, R36, R64 ;  /* 0x000000242c40723c */ /* 0x042fe60000081040 */
[----:B------:R-:W1:Y:S05]  /*3780*/  LDS R83, [R163+0xc00] ;  /* 0x000c0000a3537984 */ /* 0x000e6a0000000800 */
[C---:B--2---:R-:W-:Y:S08]  /*3790*/  HMMA.1688.F32.TF32 R60, R44.reuse, R32, R60 ;  /* 0x000000202c3c723c */ /* 0x044ff0000008103c */
[C---:B---3--:R-:W-:Y:S08]  /*37a0*/  HMMA.1688.F32.TF32 R56, R44.reuse, R28, R56 ;  /* 0x0000001c2c38723c */ /* 0x048ff00000081038 */
[----:B----4-:R-:W-:Y:S01]  /*37b0*/  HMMA.1688.F32.TF32 R52, R44, R24, R52 ;  /* 0x000000182c34723c */ /* 0x010fe20000081034 */
[----:B------:R-:W-:Y:S04]  /*37c0*/  LDS R44, [R164+0x880] ;  /* 0x00088000a42c7984 */ /* 0x000fe80000000800 */
[----:B------:R-:W-:Y:S03]  /*37d0*/  LDS R46, [R164+0xc80] ;  /* 0x000c8000a42e7984 */ /* 0x000fe60000000800 */
[C---:B-----5:R-:W-:Y:S01]  /*37e0*/  HMMA.1688.F32.TF32 R40, R72.reuse, R32, R40 ;  /* 0x000000204828723c */ /* 0x060fe20000081028 */
[----:B------:R-:W-:Y:S04]  /*37f0*/  LDS R45, [R163+0x880] ;  /* 0x00088000a32d7984 */ /* 0x000fe80000000800 */
[----:B------:R-:W2:Y:S03]  /*3800*/  LDS R47, [R163+0xc80] ;  /* 0x000c8000a32f7984 */ /* 0x000ea60000000800 */
[C---:B------:R-:W-:Y:S01]  /*3810*/  HMMA.1688.F32.TF32 R48, R72.reuse, R36, R48 ;  /* 0x000000244830723c */ /* 0x040fe20000081030 */
[----:B------:R-:W-:Y:S04]  /*3820*/  LDS R36, [R164+0x1000] ;  /* 0x00100000a4247984 */ /* 0x000fe80000000800 */
[----:B------:R-:W-:Y:S03]  /*3830*/  LDS R37, [R163+0x1000] ;  /* 0x00100000a3257984 */ /* 0x000fe60000000800 */
[C---:B------:R-:W-:Y:S08]  /*3840*/  HMMA.1688.F32.TF32 R76, R72.reuse, R28, R76 ;  /* 0x0000001c484c723c */ /* 0x040ff0000008104c */
[----:B------:R-:W-:Y:S01]  /*3850*/  HMMA.1688.F32.TF32 R68, R72, R24, R68 ;  /* 0x000000184844723c */ /* 0x000fe20000081044 */
[----:B------:R-:W-:Y:S04]  /*3860*/  LDS R72, [R164+0x1080] ;  /* 0x00108000a4487984 */ /* 0x000fe80000000800 */
[----:B------:R-:W-:Y:S03]  /*3870*/  LDS R74, [R164+0x1480] ;  /* 0x00148000a44a7984 */ /* 0x000fe60000000800 */
[C---:B-1----:R-:W-:Y:S01]  /*3880*/  HMMA.1688.F32.TF32 R64, R80.reuse, R38, R64 ;  /* 0x000000265040723c */ /* 0x042fe20000081040 */
[----:B------:R-:W-:Y:S04]  /*3890*/  LDS R73, [R163+0x1080] ;  /* 0x00108000a3497984 */ /* 0x000fe80000000800 */
[----:B------:R-:W-:Y:S03]  /*38a0*/  LDS R75, [R163+0x1480] ;  /* 0x00148000a34b7984 */ /* 0x000fe60000000800 */
[C---:B------:R-:W-:Y:S08]  /*38b0*/  HMMA.1688.F32.TF32 R60, R80.reuse, R34, R60 ;  /* 0x00000022503c723c */ /* 0x040ff0000008103c */
[C---:B------:R-:W-:Y:S08]  /*38c0*/  HMMA.1688.F32.TF32 R56, R80.reuse, R30, R56 ;  /* 0x0000001e5038723c */ /* 0x040ff00000081038 */
[----:B------:R-:W-:Y:S07]  /*38d0*/  HMMA.1688.F32.TF32 R52, R80, R26, R52 ;  /* 0x0000001a5034723c */ /* 0x000fee0000081034 */
[----:B------:R-:W-:Y:S01]  /*38e0*/  IMAD R80, R114, 0x2000, R121 ;  /* 0x0000200072507824 */ /* 0x000fe200078e0279 */
[C---:B--2---:R-:W-:Y:S08]  /*38f0*/  HMMA.1688.F32.TF32 R40, R44.reuse, R34, R40 ;  /* 0x000000222c28723c */ /* 0x044ff00000081028 */
[C---:B------:R-:W-:Y:S01]  /*3900*/  HMMA.1688.F32.TF32 R48, R44.reuse, R38, R48 ;  /* 0x000000262c30723c */ /* 0x040fe20000081030 */
[----:B------:R-:W-:Y:S04]  /*3910*/  LDS R38, [R164+0x1400] ;  /* 0x00140000a4267984 */ /* 0x000fe80000000800 */
[----:B------:R-:W-:Y:S03]  /*3920*/  LDS R39, [R163+0x1400] ;  /* 0x00140000a3277984 */ /* 0x000fe60000000800 */
[C---:B------:R-:W-:Y:S01]  /*3930*/  HMMA.1688.F32.TF32 R32, R44.reuse, R30, R76 ;  /* 0x0000001e2c20723c */ /* 0x040fe2000008104c */
[----:B------:R-:W1:Y:S04]  /*3940*/  LDSM.16.M88.4 R28, [R80+0x4000] ;  /* 0x00400000501c783b */ /* 0x000e680000000200 */
[----:B------:R-:W-:Y:S03]  /*3950*/  LDSM.16.M88.4 R76, [R80+0x5000] ;  /* 0x00500000504c783b */ /* 0x000fe60000000200 */
[----:B------:R-:W-:Y:S01]  /*3960*/  HMMA.1688.F32.TF32 R44, R44, R26, R68 ;  /* 0x0000001a2c2c723c */ /* 0x000fe20000081044 */
[----:B------:R-:W2:Y:S04]  /*3970*/  LDSM.16.M88.4 R24, [R80+0x4800] ;  /* 0x004800005018783b */ /* 0x000ea80000000200 */
[----:B------:R-:W3:Y:S03]  /*3980*/  LDSM.16.M88.4 R68, [R80+0x5800] ;  /* 0x005800005044783b */ /* 0x000ee60000000200 */
[C---:B-1----:R-:W-:Y:S08]  /*3990*/  HMMA.1688.F32.TF32 R64, R36.reuse, R28, R64 ;  /* 0x0000001c2440723c */ /* 0x042ff00000081040 */
[C---:B--2---:R-:W-:Y:S08]  /*39a0*/  HMMA.1688.F32.TF32 R60, R36.reuse, R24, R60 ;  /* 0x00000018243c723c */ /* 0x044ff0000008103c */
[C---:B------:R-:W-:Y:S08]  /*39b0*/  HMMA.1688.F32.TF32 R56, R36.reuse, R76, R56 ;  /* 0x0000004c2438723c */ /* 0x040ff00000081038 */
[----:B---3--:R-:W-:Y:S01]  /*39c0*/  HMMA.1688.F32.TF32 R52, R36, R68, R52 ;  /* 0x000000442434723c */ /* 0x008fe20000081034 */
[----:B------:R-:W-:Y:S04]  /*39d0*/  LDS R36, [R164+0x1800] ;  /* 0x00180000a4247984 */ /* 0x000fe80000000800 */
[----:B------:R-:W-:Y:S03]  /*39e0*/  LDS R38, [R164+0x1c00] ;  /* 0x001c0000a4267984 */ /* 0x000fe60000000800 */
[C---:B------:R-:W-:Y:S01]  /*39f0*/  HMMA.1688.F32.TF32 R40, R72.reuse, R24, R40 ;  /* 0x000000184828723c */ /* 0x040fe20000081028 */
[----:B------:R-:W-:Y:S04]  /*3a00*/  LDS R37, [R163+0x1800] ;  /* 0x00180000a3257984 */ /* 0x000fe80000000800 */
[----:B------:R-:W1:Y:S02]  /*3a10*/  LDS R39, [R163+0x1c00] ;  /* 0x001c0000a3277984 */ /* 0x000e640000000800 */
[----:B------:R-:W-:Y:S01]  /*3a20*/  SEL R24, RZ, 0x4, P0 ;  /* 0x00000004ff187807 */ /* 0x000fe20000000000 */
[----:B------:R-:W-:Y:S01]  /*3a30*/  HMMA.1688.F32.TF32 R48, R72, R28, R48 ;  /* 0x0000001c4830723c */ /* 0x000fe20000081030 */
[----:B------:R-:W-:-:S02]  /*3a40*/  ISETP.GE.AND P0, PT, R159, UR5, PT ;  /* 0x000000059f007c0c */ /* 0x000fc4000bf06270 */
[----:B------:R-:W-:Y:S02]  /*3a50*/  SEL R24, R24, RZ, !P1 ;  /* 0x000000ff18187207 */ /* 0x000fe40004800000 */
[----:B------:R-:W-:Y:S02]  /*3a60*/  SEL R25, RZ, 0x4, P0 ;  /* 0x00000004ff197807 */ /* 0x000fe40000000000 */
[----:B------:R-:W-:Y:S01]  /*3a70*/  ISETP.GT.AND P0, PT, R115, 0x1, PT ;  /* 0x000000017300780c */ /* 0x000fe20003f04270 */
[C---:B------:R-:W-:Y:S01]  /*3a80*/  HMMA.1688.F32.TF32 R44, R72.reuse, R68, R44 ;  /* 0x00000044482c723c */ /* 0x040fe2000008102c */
[-C--:B------:R-:W-:Y:S02]  /*3a90*/  IADD3 R28, P3, R157, R112.reuse, RZ ;  /* 0x000000709d1c7210 */ /* 0x080fe40007f7e0ff */
[----:B------:R-:W-:Y:S02]  /*3aa0*/  ISETP.NE.U32.AND P2, PT, R24, RZ, PT ;  /* 0x000000ff1800720c */ /* 0x000fe40003f45070 */
[----:B------:R-:W-:Y:S01]  /*3ab0*/  SEL R115, R115, RZ, !P0 ;  /* 0x000000ff73737207 */ /* 0x000fe20004000000 */
[----:B------:R-:W-:Y:S01]  /*3ac0*/  IMAD.X R29, R111, 0x1, R3, P3 ;  /* 0x000000016f1d7824 */ /* 0x000fe200018e0603 */
[----:B------:R-:W-:Y:S01]  /*3ad0*/  SEL R25, R25, RZ, !P1 ;  /* 0x000000ff19197207 */ /* 0x000fe20004800000 */
[----:B------:R-:W-:Y:S01]  /*3ae0*/  HMMA.1688.F32.TF32 R32, R72, R76, R32 ;  /* 0x0000004c4820723c */ /* 0x000fe20000081020 */
[----:B------:R-:W-:Y:S01]  /*3af0*/  IADD3 R24, P0, R153, R112, RZ ;  /* 0x0000007099187210 */ /* 0x000fe20007f1e0ff */
[----:B------:R-:W-:Y:S01]  /*3b00*/  IMAD R69, R115, 0x2000, R132 ;  /* 0x0000200073457824 */ /* 0x000fe200078e0284 */
[----:B------:R-:W-:-:S03]  /*3b10*/  ISETP.NE.U32.AND P3, PT, R25, RZ, PT ;  /* 0x000000ff1900720c */ /* 0x000fc60003f65070 */
[----:B------:R-:W-:Y:S01]  /*3b20*/  IMAD.X R25, R111, 0x1, R5, P0 ;  /* 0x000000016f197824 */ /* 0x000fe200000e0605 */
[----:B------:R-:W-:-:S04]  /*3b30*/  ISETP.GE.AND P0, PT, R156, UR5, PT ;  /* 0x000000059c007c0c */ /* 0x000fc8000bf06270 */
[----:B------:R-:W-:Y:S02]  /*3b40*/  SEL R68, RZ, 0x4, P0 ;  /* 0x00000004ff447807 */ /* 0x000fe40000000000 */
[----:B------:R-:W-:Y:S02]  /*3b50*/  ISETP.GE.AND P0, PT, R152, UR5, PT ;  /* 0x0000000598007c0c */ /* 0x000fe4000bf06270 */
[----:B------:R-:W-:Y:S02]  /*3b60*/  SEL R68, R68, RZ, !P1 ;  /* 0x000000ff44447207 */ /* 0x000fe40004800000 */
[----:B------:R-:W-:Y:S02]  /*3b70*/  SEL R72, RZ, 0x4, P0 ;  /* 0x00000004ff487807 */ /* 0x000fe40000000000 */
[----:B------:R-:W-:Y:S01]  /*3b80*/  ISETP.NE.U32.AND P0, PT, R68, RZ, PT ;  /* 0x000000ff4400720c */ /* 0x000fe20003f05070 */
[----:B-1----:R-:W-:Y:S01]  /*3b90*/  HMMA.1688.F32.TF32 R64, R36, R30, R64 ;  /* 0x0000001e2440723c */ /* 0x002fe20000081040 */
[----:B------:R-:W-:-:S07]  /*3ba0*/  SEL R68, R72, RZ, !P1 ;  /* 0x000000ff48447207 */ /* 0x000fce0004800000 */
[C---:B------:R-:W-:Y:S08]  /*3bb0*/  HMMA.1688.F32.TF32 R60, R36.reuse, R26, R60 ;  /* 0x0000001a243c723c */ /* 0x040ff0000008103c */
[C---:B------:R-:W-:Y:S08]  /*3bc0*/  HMMA.1688.F32.TF32 R56, R36.reuse, R78, R56 ;  /* 0x0000004e2438723c */ /* 0x040ff00000081038 */
[----:B------:R-:W-:Y:S01]  /*3bd0*/  HMMA.1688.F32.TF32 R52, R36, R70, R52 ;  /* 0x000000462434723c */ /* 0x000fe20000081034 */
[----:B------:R-:W-:Y:S04]  /*3be0*/  LDS R36, [R164+0x1880] ;  /* 0x00188000a4247984 */ /* 0x000fe80000000800 */
[----:B------:R-:W-:Y:S04]  /*3bf0*/  LDS R38, [R164+0x1c80] ;  /* 0x001c8000a4267984 */ /* 0x000fe80000000800 */
[----:B------:R-:W-:Y:S04]  /*3c00*/  LDS R37, [R163+0x1880] ;  /* 0x00188000a3257984 */ /* 0x000fe80000000800 */
[----:B------:R-:W1:Y:S04]  /*3c10*/  LDS R39, [R163+0x1c80] ;  /* 0x001c8000a3277984 */ /* 0x000e680000000800 */
[----:B------:R-:W-:Y:S06]  /*3c20*/  BAR.SYNC.DEFER_BLOCKING 0x0 ;  /* 0x0000000000007b1d */ /* 0x000fec0000010000 */
[----:B------:R-:W-:Y:S01]  /*3c30*/  @!PT LDS RZ, [RZ] ;  /* 0x00000000fffff984 */ /* 0x000fe20000000800 */
[----:B------:R-:W-:Y:S01]  /*3c40*/  @!PT LDS RZ, [RZ] ;  /* 0x00000000fffff984 */ /* 0x000fe20000000800 */
[----:B------:R-:W-:Y:S01]  /*3c50*/  @!PT LDS RZ, [RZ] ;  /* 0x00000000fffff984 */ /* 0x000fe20000000800 */
[----:B------:R2:W-:Y:S01]  /*3c60*/  LDGSTS.E [R69], [R28.64], P2 ;  /* 0x000000001c457fae */ /* 0x0005e20009121846 */
[----:B------:R-:W-:-:S03]  /*3c70*/  ISETP.NE.U32.AND P2, PT, R68, RZ, PT ;  /* 0x000000ff4400720c */ /* 0x000fc60003f45070 */
[----:B------:R3:W-:Y:S01]  /*3c80*/  LDGSTS.E [R69+0x400], [R24.64], P3 ;  /* 0x0040000018457fae */ /* 0x0007e20009921846 */
[----:B------:R-:W-:-:S05]  /*3c90*/  IADD3 R72, P3, R149, R112, RZ ;  /* 0x0000007095487210 */ /* 0x000fca0007f7e0ff */
[----:B------:R-:W-:Y:S01]  /*3ca0*/  IMAD.X R73, R111, 0x1, R7, P3 ;  /* 0x000000016f497824 */ /* 0x000fe200018e0607 */
[----:B--2---:R-:W-:Y:S01]  /*3cb0*/  IADD3 R28, P3, R145, R112, RZ ;  /* 0x00000070911c7210 */ /* 0x004fe20007f7e0ff */
[C---:B-1----:R-:W-:Y:S03]  /*3cc0*/  HMMA.1688.F32.TF32 R48, R36.reuse, R30, R48 ;  /* 0x0000001e2430723c */ /* 0x042fe60000081030 */
[----:B------:R1:W-:Y:S01]  /*3cd0*/  LDGSTS.E [R69+0x800], [R72.64], P0 ;  /* 0x0080000048457fae */ /* 0x0003e20008121846 */
[----:B------:R-:W-:Y:S01]  /*3ce0*/  ISETP.GE.AND P0, PT, R148, UR5, PT ;  /* 0x0000000594007c0c */ /* 0x000fe2000bf06270 */
[----:B------:R-:W-:Y:S01]  /*3cf0*/  IMAD.X R29, R111, 0x1, R9, P3 ;  /* 0x000000016f1d7824 */ /* 0x000fe200018e0609 */
[----:B------:R-:W-:Y:S02]  /*3d00*/  ISETP.GE.AND P3, PT, R140, UR5, PT ;  /* 0x000000058c007c0c */ /* 0x000fe4000bf66270 */
[----:B---3--:R-:W-:Y:S01]  /*3d10*/  SEL R24, RZ, 0x4, P0 ;  /* 0x00000004ff187807 */ /* 0x008fe20000000000 */
[----:B------:R-:W-:Y:S01]  /*3d20*/  HMMA.1688.F32.TF32 R40, R36, R26, R40 ;  /* 0x0000001a2428723c */ /* 0x000fe20000081028 */
[----:B------:R-:W-:Y:S01]  /*3d30*/  ISETP.GE.AND P0, PT, R144, UR5, PT ;  /* 0x0000000590007c0c */ /* 0x000fe2000bf06270 */
[----:B------:R2:W-:Y:S01]  /*3d40*/  LDGSTS.E [R69+0xc00], [R28.64], P2 ;  /* 0x00c000001c457fae */ /* 0x0005e20009121846 */
[----:B------:R-:W-:-:S02]  /*3d50*/  SEL R24, R24, RZ, !P1 ;  /* 0x000000ff18187207 */ /* 0x000fc40004800000 */
[----:B------:R-:W-:Y:S01]  /*3d60*/  SEL R25, RZ, 0x4, P0 ;  /* 0x00000004ff197807 */ /* 0x000fe20000000000 */
[----:B-1----:R-:W-:Y:S01]  /*3d70*/  IMAD R73, R115, 0x2000, R130 ;  /* 0x0000200073497824 */ /* 0x002fe200078e0282 */
[----:B------:R-:W-:Y:S01]  /*3d80*/  ISETP.NE.U32.AND P2, PT, R24, RZ, PT ;  /* 0x000000ff1800720c */ /* 0x000fe20003f45070 */
[----:B------:R-:W-:Y:S01]  /*3d90*/  HMMA.1688.F32.TF32 R76, R36, R78, R32 ;  /* 0x0000004e244c723c */ /* 0x000fe20000081020 */
[----:B------:R-:W-:Y:S02]  /*3da0*/  SEL R24, RZ, 0x4, P3 ;  /* 0x00000004ff187807 */ /* 0x000fe40001800000 */
[----:B------:R-:W-:Y:S02]  /*3db0*/  SEL R25, R25, RZ, !P1 ;  /* 0x000000ff19197207 */ /* 0x000fe40004800000 */
[----:B------:R-:W-:Y:S02]  /*3dc0*/  ISETP.GE.AND P3, PT, R136, UR5, PT ;  /* 0x0000000588007c0c */ /* 0x000fe4000bf66270 */
[----:B------:R-:W-:-:S02]  /*3dd0*/  ISETP.NE.U32.AND P0, PT, R25, RZ, PT ;  /* 0x000000ff1900720c */ /* 0x000fc40003f05070 */
[----:B------:R-:W-:Y:S02]  /*3de0*/  SEL R25, RZ, 0x4, P3 ;  /* 0x00000004ff197807 */ /* 0x000fe40001800000 */
[----:B--2---:R-:W-:Y:S02]  /*3df0*/  IADD3 R28, P3, R141, R112, RZ ;  /* 0x000000708d1c7210 */ /* 0x004fe40007f7e0ff */
[----:B------:R-:W-:Y:S02]  /*3e00*/  SEL R24, R24, RZ, !P1 ;  /* 0x000000ff18187207 */ /* 0x000fe40004800000 */
[----:B------:R-:W-:Y:S01]  /*3e10*/  SEL R25, R25, RZ, !P1 ;  /* 0x000000ff19197207 */ /* 0x000fe20004800000 */
[----:B------:R-:W-:Y:S01]  /*3e20*/  IMAD.X R29, R111, 0x1, R11, P3 ;  /* 0x000000016f1d7824 */ /* 0x000fe200018e060b */
[----:B------:R-:W-:Y:S02]  /*3e30*/  ISETP.GE.AND P3, PT, R160, UR5, PT ;  /* 0x00000005a0007c0c */ /* 0x000fe4000bf66270 */
[----:B------:R-:W-:-:S02]  /*3e40*/  ISETP.NE.U32.AND P5, PT, R24, RZ, PT ;  /* 0x000000ff1800720c */ /* 0x000fc40003fa5070 */
[----:B------:R1:W-:Y:S01]  /*3e50*/  LDGSTS.E [R69+0x1000], [R28.64], P2 ;  /* 0x010000001c457fae */ /* 0x0003e20009121846 */
[----:B------:R-:W-:Y:S02]  /*3e60*/  SEL R24, RZ, 0x4, P3 ;  /* 0x00000004ff187807 */ /* 0x000fe40001800000 */
[----:B------:R-:W-:Y:S02]  /*3e70*/  ISETP.GE.AND P2, PT, R158, UR5, PT ;  /* 0x000000059e007c0c */ /* 0x000fe4000bf46270 */
[----:B------:R-:W-:Y:S02]  /*3e80*/  ISETP.NE.U32.AND P6, PT, R25, RZ, PT ;  /* 0x000000ff1900720c */ /* 0x000fe40003fc5070 */
[----:B------:R-:W-:Y:S02]  /*3e90*/  SEL R25, R24, RZ, !P1 ;  /* 0x000000ff18197207 */ /* 0x000fe40004800000 */
[----:B------:R-:W-:Y:S02]  /*3ea0*/  SEL R30, RZ, 0x4, P2 ;  /* 0x00000004ff1e7807 */ /* 0x000fe40001000000 */
[----:B------:R-:W-:-:S02]  /*3eb0*/  IADD3 R24, P2, R137, R112, RZ ;  /* 0x0000007089187210 */ /* 0x000fc40007f5e0ff */
[----:B------:R-:W-:Y:S02]  /*3ec0*/  ISETP.NE.U32.AND P4, PT, R25, RZ, PT ;  /* 0x000000ff1900720c */ /* 0x000fe40003f85070 */
[----:B------:R-:W-:Y:S01]  /*3ed0*/  ISETP.GE.AND P3, PT, R154, UR5, PT ;  /* 0x000000059a007c0c */ /* 0x000fe2000bf66270 */
[----:B------:R-:W-:Y:S01]  /*3ee0*/  IMAD.X R25, R111, 0x1, R13, P2 ;  /* 0x000000016f197824 */ /* 0x000fe200010e060d */
[----:B------:R-:W-:Y:S02]  /*3ef0*/  SEL R30, R30, RZ, !P1 ;  /* 0x000000ff1e1e7207 */ /* 0x000fe40004800000 */
[----:B------:R-:W-:Y:S02]  /*3f00*/  SEL R31, RZ, 0x4, P3 ;  /* 0x00000004ff1f7807 */ /* 0x000fe40001800000 */
[----:B------:R2:W-:Y:S01]  /*3f10*/  LDGSTS.E [R69+0x1400], [R24.64], P0 ;  /* 0x0140000018457fae */ /* 0x0005e20008121846 */
[----:B------:R-:W-:Y:S02]  /*3f20*/  ISETP.GE.AND P0, PT, R150, UR5, PT ;  /* 0x0000000596007c0c */ /* 0x000fe4000bf06270 */
[----:B------:R-:W-:-:S02]  /*3f30*/  SEL R31, R31, RZ, !P1 ;  /* 0x000000ff1f1f7207 */ /* 0x000fc40004800000 */
[----:B------:R-:W-:Y:S02]  /*3f40*/  ISETP.NE.U32.AND P3, PT, R30, RZ, PT ;  /* 0x000000ff1e00720c */ /* 0x000fe40003f65070 */
[----:B------:R-:W-:Y:S02]  /*3f50*/  ISETP.NE.U32.AND P2, PT, R31, RZ, PT ;  /* 0x000000ff1f00720c */ /* 0x000fe40003f45070 */
[----:B------:R-:W-:Y:S02]  /*3f60*/  SEL R31, RZ, 0x4, P0 ;  /* 0x00000004ff1f7807 */ /* 0x000fe40000000000 */
[----:B------:R-:W-:Y:S01]  /*3f70*/  ISETP.GE.AND P0, PT, R146, UR5, PT ;  /* 0x0000000592007c0c */ /* 0x000fe2000bf06270 */
[----:B--2---:R-:W-:Y:S01]  /*3f80*/  IMAD.MOV.U32 R24, RZ, RZ, R112 ;  /* 0x000000ffff187224 */ /* 0x004fe200078e0070 */
[----:B------:R-:W-:Y:S01]  /*3f90*/  SEL R68, R31, RZ, !P1 ;  /* 0x000000ff1f447207 */ /* 0x000fe20004800000 */
[----:B------:R-:W-:Y:S01]  /*3fa0*/  IMAD.MOV.U32 R25, RZ, RZ, R111 ;  /* 0x000000ffff197224 */ /* 0x000fe200078e006f */
[----:B------:R-:W-:-:S02]  /*3fb0*/  SEL R72, RZ, 0x4, P0 ;  /* 0x00000004ff487807 */ /* 0x000fc40000000000 */
[----:B------:R-:W-:Y:S01]  /*3fc0*/  ISETP.NE.U32.AND P0, PT, R68, RZ, PT ;  /* 0x000000ff4400720c */ /* 0x000fe20003f05070 */
[----:B-1----:R-:W-:Y:S01]  /*3fd0*/  IMAD.WIDE R28, R117, 0x4, R24 ;  /* 0x00000004751c7825 */ /* 0x002fe200078e0218 */
[----:B------:R-:W-:-:S03]  /*3fe0*/  SEL R72, R72, RZ, !P1 ;  /* 0x000000ff48487207 */ /* 0x000fc60004800000 */
[----:B------:R-:W-:Y:S01]  /*3ff0*/  IMAD.WIDE R26, R119, 0x4, R24 ;  /* 0x00000004771a7825 */ /* 0x000fe200078e0218 */
[----:B------:R1:W-:Y:S01]  /*4000*/  LDGSTS.E [R69+0x1800], [R28.64], P5 ;  /* 0x018000001c457fae */ /* 0x0003e2000a921846 */
[----:B------:R-:W-:-:S03]  /*4010*/  ISETP.GE.AND P5, PT, R142, UR5, PT ;  /* 0x000000058e007c0c */ /* 0x000fc6000bfa6270 */
[----:B------:R2:W-:Y:S01]  /*4020*/  LDGSTS.E [R69+0x1c00], [R26.64], P6 ;  /* 0x01c000001a457fae */ /* 0x0005e2000b121846 */
[----:B------:R-:W-:-:S05]  /*4030*/  IADD3 R30, P6, R155, R112, RZ ;  /* 0x000000709b1e7210 */ /* 0x000fca0007fde0ff */
[----:B------:R-:W-:Y:S01]  /*4040*/  IMAD.X R31, R111, 0x1, R4, P6 ;  /* 0x000000016f1f7824 */ /* 0x000fe200030e0604 */
[----:B-1----:R-:W-:Y:S02]  /*4050*/  SEL R29, RZ, 0x4, P5 ;  /* 0x00000004ff1d7807 */ /* 0x002fe40002800000 */
[----:B------:R-:W-:Y:S02]  /*4060*/  ISETP.NE.U32.AND P5, PT, R72, RZ, PT ;  /* 0x000000ff4800720c */ /* 0x000fe40003fa5070 */
[----:B------:R1:W-:Y:S01]  /*4070*/  LDGSTS.E [R73+0x200], [R30.64], P4 ;  /* 0x002000001e497fae */ /* 0x0003e2000a121846 */
[-C--:B------:R-:W-:Y:S01]  /*4080*/  IADD3 R28, P4, R151, R112.reuse, RZ ;  /* 0x00000070971c7210 */ /* 0x080fe20007f9e0ff */
[----:B--2---:R-:W-:Y:S01]  /*4090*/  HMMA.1688.F32.TF32 R68, R36, R70, R44 ;  /* 0x000000462444723c */ /* 0x004fe2000008102c */
[----:B------:R-:W-:Y:S02]  /*40a0*/  SEL R27, R29, RZ, !P1 ;  /* 0x000000ff1d1b7207 */ /* 0x000fe40004800000 */
[----:B------:R-:W-:Y:S01]  /*40b0*/  IADD3 R26, P6, R147, R112, RZ ;  /* 0x00000070931a7210 */ /* 0x000fe20007fde0ff */
[----:B------:R-:W-:Y:S01]  /*40c0*/  IMAD.X R29, R111, 0x1, R6, P4 ;  /* 0x000000016f1d7824 */ /* 0x000fe200020e0606 */
[----:B------:R-:W-:-:S02]  /*40d0*/  ISETP.NE.U32.AND P4, PT, R27, RZ, PT ;  /* 0x000000ff1b00720c */ /* 0x000fc40003f85070 */
[----:B------:R-:W-:Y:S02]  /*40e0*/  IMAD R39, R115, 0x2000, R128 ;  /* 0x0000200073277824 */ /* 0x000fe400078e0280 */
[----:B------:R2:W-:Y:S01]  /*40f0*/  LDGSTS.E [R73+0x600], [R28.64], P3 ;  /* 0x006000001c497fae */ /* 0x0005e20009921846 */
[----:B------:R-:W-:Y:S01]  /*4100*/  IMAD.X R27, R111, 0x1, R8, P6 ;  /* 0x000000016f1b7824 */ /* 0x000fe200030e0608 */
[----:B------:R-:W-:Y:S01]  /*4110*/  ISETP.GE.AND P3, PT, R138, UR5, PT ;  /* 0x000000058a007c0c */ /* 0x000fe2000bf66270 */
[----:B------:R-:W-:Y:S01]  /*4120*/  IMAD R45, R115, 0x2000, R126 ;  /* 0x00002000732d7824 */ /* 0x000fe200078e027e */
[----:B------:R-:W-:Y:S02]  /*4130*/  ISETP.GE.AND P6, PT, R134, UR5, PT ;  /* 0x0000000586007c0c */ /* 0x000fe4000bfc6270 */
[----:B-1----:R-:W-:Y:S01]  /*4140*/  SEL R30, RZ, 0x4, P3 ;  /* 0x00000004ff1e7807 */ /* 0x002fe20001800000 */
[----:B------:R1:W-:Y:S01]  /*4150*/  LDGSTS.E [R73+0xa00], [R26.64], P2 ;  /* 0x00a000001a497fae */ /* 0x0003e20009121846 */
[----:B------:R-:W-:Y:S01]  /*4160*/  ISETP.GE.AND P3, PT, R133, UR5, PT ;  /* 0x0000000585007c0c */ /* 0x000fe2000bf66270 */
[----:B------:R-:W-:Y:S01]  /*4170*/  UIADD3 UR5, UR5, -0x20, URZ ;  /* 0xffffffe005057890 */ /* 0x000fe2000fffe03f */
[----:B------:R-:W-:-:S02]  /*4180*/  IADD3 R32, P2, R143, R112, RZ ;  /* 0x000000708f207210 */ /* 0x000fc40007f5e0ff */
[----:B------:R-:W-:Y:S02]  /*4190*/  SEL R31, R30, RZ, !P1 ;  /* 0x000000ff1e1f7207 */ /* 0x000fe40004800000 */
[----:B------:R-:W-:Y:S01]  /*41a0*/  SEL R34, RZ, 0x4, P6 ;  /* 0x00000004ff227807 */ /* 0x000fe20003000000 */
[----:B------:R-:W-:Y:S01]  /*41b0*/  IMAD.X R33, R111, 0x1, R10, P2 ;  /* 0x000000016f217824 */ /* 0x000fe200010e060a */
[----:B--2---:R-:W-:Y:S02]  /*41c0*/  SEL R28, RZ, 0x4, P3 ;  /* 0x00000004ff1c7807 */ /* 0x004fe40001800000 */
[----:B------:R-:W-:Y:S02]  /*41d0*/  ISETP.NE.U32.AND P2, PT, R31, RZ, PT ;  /* 0x000000ff1f00720c */ /* 0x000fe40003f45070 */
[----:B------:R-:W-:Y:S01]  /*41e0*/  IADD3 R30, P6, R139, R112, RZ ;  /* 0x000000708b1e7210 */ /* 0x000fe20007fde0ff */
[----:B------:R2:W-:Y:S01]  /*41f0*/  LDGSTS.E [R73+0xe00], [R32.64], P0 ;  /* 0x00e0000020497fae */ /* 0x0005e20008121846 */
[----:B------:R-:W-:-:S02]  /*4200*/  SEL R34, R34, RZ, !P1 ;  /* 0x000000ff22227207 */ /* 0x000fc40004800000 */
[----:B------:R-:W-:Y:S01]  /*4210*/  SEL R28, R28, RZ, !P1 ;  /* 0x000000ff1c1c7207 */ /* 0x000fe20004800000 */
[----:B------:R-:W-:Y:S01]  /*4220*/  IMAD.X R31, R111, 0x1, R12, P6 ;  /* 0x000000016f1f7824 */ /* 0x000fe200030e060c */
[----:B-1----:R-:W-:Y:S02]  /*4230*/  IADD3 R26, P1, R135, R112, RZ ;  /* 0x00000070871a7210 */ /* 0x002fe40007f3e0ff */
[----:B------:R-:W-:Y:S01]  /*4240*/  ISETP.NE.U32.AND P3, PT, R34, RZ, PT ;  /* 0x000000ff2200720c */ /* 0x000fe20003f65070 */
[----:B------:R-:W-:Y:S01]  /*4250*/  IMAD.WIDE R34, R118, 0x4, R24 ;  /* 0x0000000476227825 */ /* 0x000fe200078e0218 */
[----:B------:R-:W-:Y:S01]  /*4260*/  ISETP.NE.U32.AND P0, PT, R28, RZ, PT ;  /* 0x000000ff1c00720c */ /* 0x000fe20003f05070 */
[----:B------:R1:W-:Y:S02]  /*4270*/  LDGSTS.E [R73+0x1200], [R30.64], P5 ;  /* 0x012000001e497fae */ /* 0x0003e4000a921846 */
[----:B------:R-:W-:Y:S01]  /*4280*/  IMAD.X R27, R111, 0x1, R14, P1 ;  /* 0x000000016f1b7824 */ /* 0x000fe200008e060e */
[----:B------:R-:W-:Y:S01]  /*4290*/  IADD3 R28, P1, R131, R110, RZ ;  /* 0x0000006e831c7210 */ /* 0x000fe20007f3e0ff */
[----:B------:R-:W-:-:S03]  /*42a0*/  IMAD.WIDE R24, R120, 0x4, R24 ;  /* 0x0000000478187825 */ /* 0x000fc600078e0218 */
[----:B------:R3:W-:Y:S01]  /*42b0*/  LDGSTS.E [R73+0x1600], [R26.64], P4 ;  /* 0x016000001a497fae */ /* 0x0007e2000a121846 */
[--C-:B------:R-:W-:Y:S01]  /*42c0*/  IMAD.X R29, R109, 0x1, R15.reuse, P1 ;  /* 0x000000016d1d7824 */ /* 0x100fe200008e060f */
[C---:B--2---:R-:W-:Y:S02]  /*42d0*/  IADD3 R32, P1, R131.reuse, R102, RZ ;  /* 0x0000006683207210 */ /* 0x044fe40007f3e0ff */
[----:B------:R2:W-:Y:S01]  /*42e0*/  LDGSTS.E [R73+0x1a00], [R34.64], P2 ;  /* 0x01a0000022497fae */ /* 0x0005e20009121846 */
[----:B------:R-:W-:Y:S02]  /*42f0*/  IADD3 R36, P2, R131, R106, RZ ;  /* 0x0000006a83247210 */ /* 0x000fe40007f5e0ff */
[--C-:B------:R-:W-:Y:S01]  /*4300*/  IMAD.X R33, R101, 0x1, R15.reuse, P1 ;  /* 0x0000000165217824 */ /* 0x100fe200008e060f */
[----:B------:R4:W-:Y:S02]  /*4310*/  LDGSTS.E [R73+0x1e00], [R24.64], P3 ;  /* 0x01e0000018497fae */ /* 0x0009e40009921846 */
[----:B------:R-:W-:Y:S01]  /*4320*/  IMAD.X R37, R105, 0x1, R15, P2 ;  /* 0x0000000169257824 */ /* 0x000fe200010e060f */
[C---:B-1----:R-:W-:Y:S01]  /*4330*/  IADD3 R30, P2, R131.reuse, R98, RZ ;  /* 0x00000062831e7210 */ /* 0x042fe20007f5e0ff */
[----:B------:R-:W0:Y:S01]  /*4340*/  LDGDEPBAR ;  /* 0x00000000000079af */ /* 0x000e220000000000 */
[----:B---3--:R-:W-:-:S03]  /*4350*/  IADD3 R26, P1, R131, R94, RZ ;  /* 0x0000005e831a7210 */ /* 0x008fc60007f3e0ff */
[--C-:B------:R-:W-:Y:S01]  /*4360*/  IMAD.X R31, R97, 0x1, R15.reuse, P2 ;  /* 0x00000001611f7824 */ /* 0x100fe200010e060f */
[----:B------:R1:W-:Y:S01]  /*4370*/  LDGSTS.E [R39+0x4000], [R28.64], P0 ;  /* 0x040000001c277fae */ /* 0x0003e20008121846 */
[--C-:B------:R-:W-:Y:S01]  /*4380*/  IMAD.X R27, R93, 0x1, R15.reuse, P1 ;  /* 0x000000015d1b7824 */ /* 0x100fe200008e060f */
[C---:B--2---:R-:W-:Y:S02]  /*4390*/  IADD3 R34, P1, R131.reuse, R86, RZ ;  /* 0x0000005683227210 */ /* 0x044fe40007f3e0ff */
[----:B----4-:R-:W-:Y:S01]  /*43a0*/  IADD3 R24, P2, R131, R90, RZ ;  /* 0x0000005a83187210 */ /* 0x010fe20007f5e0ff */
[----:B------:R2:W-:Y:S01]  /*43b0*/  LDGSTS.E [R39+0x4400], [R36.64], P0 ;  /* 0x0440000024277fae */ /* 0x0005e20008121846 */
[-C--:B------:R-:W-:Y:S01]  /*43c0*/  IADD3 R86, P4, R86, R17.reuse, RZ ;  /* 0x0000001156567210 */ /* 0x080fe20007f9e0ff */
[--C-:B------:R-:W-:Y:S01]  /*43d0*/  IMAD.X R35, R85, 0x1, R15.reuse, P1 ;  /* 0x0000000155237824 */ /* 0x100fe200008e060f */
[----:B------:R-:W-:Y:S01]  /*43e0*/  IADD3 R90, P6, R90, R17, RZ ;  /* 0x000000115a5a7210 */ /* 0x000fe20007fde0ff */
[----:B------:R-:W-:Y:S01]  /*43f0*/  IMAD.X R25, R89, 0x1, R15, P2 ;  /* 0x0000000159197824 */ /* 0x000fe200010e060f */
[----:B------:R3:W-:Y:S01]  /*4400*/  LDGSTS.E [R39+0x4800], [R32.64], P0 ;  /* 0x0480000020277fae */ /* 0x0007e20008121846 */
[--C-:B------:R-:W-:Y:S01]  /*4410*/  IMAD.X R85, R85, 0x1, R16.reuse, P4 ;  /* 0x0000000155557824 */ /* 0x100fe200020e0610 */
[----:B-1----:R-:W-:Y:S01]  /*4420*/  IADD3 R28, P2, R131, R22, RZ ;  /* 0x00000016831c7210 */ /* 0x002fe20007f5e0ff */
[----:B------:R-:W-:Y:S01]  /*4430*/  IMAD.X R89, R89, 0x1, R16, P6 ;  /* 0x0000000159597824 */ /* 0x000fe200030e0610 */
[----:B------:R1:W-:Y:S01]  /*4440*/  LDGSTS.E [R39+0x4c00], [R30.64], P0 ;  /* 0x04c000001e277fae */ /* 0x0003e20008121846 */
[----:B--2---:R-:W-:-:S02]  /*4450*/  IADD3 R36, P1, R131, R108, RZ ;  /* 0x0000006c83247210 */ /* 0x004fc40007f3e0ff */
[--C-:B------:R-:W-:Y:S01]  /*4460*/  IMAD.X R29, R21, 0x1, R15.reuse, P2 ;  /* 0x00000001151d7824 */ /* 0x100fe200010e060f */
[----:B------:R2:W-:Y:S01]  /*4470*/  LDGSTS.E [R39+0x5000], [R26.64], P0 ;  /* 0x050000001a277fae */ /* 0x0005e20008121846 */
[----:B---3--:R-:W-:Y:S01]  /*4480*/  IADD3 R32, P2, R131, R104, RZ ;  /* 0x0000006883207210 */ /* 0x008fe20007f5e0ff */
[--C-:B------:R-:W-:Y:S02]  /*4490*/  IMAD.X R37, R107, 0x1, R15.reuse, P1 ;  /* 0x000000016b257824 */ /* 0x100fe400008e060f */
[----:B------:R3:W-:Y:S01]  /*44a0*/  LDGSTS.E [R39+0x5400], [R24.64], P0 ;  /* 0x0540000018277fae */ /* 0x0007e20008121846 */
[-C--:B------:R-:W-:Y:S01]  /*44b0*/  IADD3 R104, P6, R104, R17.reuse, RZ ;  /* 0x0000001168687210 */ /* 0x080fe20007fde0ff */
[C---:B------:R-:W-:Y:S02]  /*44c0*/  IMAD.X R33, R103.reuse, 0x1, R15, P2 ;  /* 0x0000000167217824 */ /* 0x040fe400010e060f */
[----:B------:R4:W-:Y:S02]  /*44d0*/  LDGSTS.E [R39+0x5800], [R34.64], P0 ;  /* 0x0580000022277fae */ /* 0x0009e40008121846 */
[----:B------:R-:W-:Y:S01]  /*44e0*/  IMAD.X R103, R103, 0x1, R16, P6 ;  /* 0x0000000167677824 */ /* 0x000fe200030e0610 */
[----:B--2---:R-:W-:Y:S01]  /*44f0*/  IADD3 R26, P1, R131, R100, RZ ;  /* 0x00000064831a7210 */ /* 0x004fe20007f3e0ff */
[----:B------:R2:W-:Y:S01]  /*4500*/  LDGSTS.E [R39+0x5c00], [R28.64], P0 ;  /* 0x05c000001c277fae */ /* 0x0005e20008121846 */
[----:B------:R-:W-:-:S02]  /*4510*/  IADD3 R100, P4, R100, R17, RZ ;  /* 0x0000001164647210 */ /* 0x000fc40007f9e0ff */
[----:B---3--:R-:W-:Y:S01]  /*4520*/  IADD3 R24, P2, R131, R96, RZ ;  /* 0x0000006083187210 */ /* 0x008fe20007f5e0ff */
[--C-:B------:R-:W-:Y:S01]  /*4530*/  IMAD.X R27, R99, 0x1, R15.reuse, P1 ;  /* 0x00000001631b7824 */ /* 0x100fe200008e060f */
[----:B-1----:R-:W-:Y:S01]  /*4540*/  IADD3 R30, P1, R131, R92, RZ ;  /* 0x0000005c831e7210 */ /* 0x002fe20007f3e0ff */
[----:B------:R1:W-:Y:S01]  /*4550*/  LDGSTS.E [R45+0x4200], [R36.64], P0 ;  /* 0x04200000242d7fae */ /* 0x0003e20008121846 */
[--C-:B------:R-:W-:Y:S01]  /*4560*/  IMAD.X R99, R99, 0x1, R16.reuse, P4 ;  /* 0x0000000163637824 */ /* 0x100fe200020e0610 */
[----:B------:R-:W-:Y:S01]  /*4570*/  ISETP.NE.U32.AND P4, PT, R124, UR4, PT ;  /* 0x000000047c007c0c */ /* 0x000fe2000bf85070 */
[--C-:B------:R-:W-:Y:S01]  /*4580*/  IMAD.X R25, R95, 0x1, R15.reuse, P2 ;  /* 0x000000015f197824 */ /* 0x100fe200010e060f */
[----:B----4-:R-:W-:Y:S01]  /*4590*/  IADD3 R34, P2, R131, R88, RZ ;  /* 0x0000005883227210 */ /* 0x010fe20007f5e0ff */
[--C-:B------:R-:W-:Y:S01]  /*45a0*/  IMAD.X R31, R91, 0x1, R15.reuse, P1 ;  /* 0x000000015b1f7824 */ /* 0x100fe200008e060f */
[----:B--2---:R-:W-:Y:S01]  /*45b0*/  IADD3 R28, P3, R131, R84, RZ ;  /* 0x00000054831c7210 */ /* 0x004fe20007f7e0ff */
[----:B------:R2:W-:Y:S01]  /*45c0*/  LDGSTS.E [R45+0x4600], [R32.64], P0 ;  /* 0x04600000202d7fae */ /* 0x0005e20008121846 */
[-C--:B------:R-:W-:Y:S01]  /*45d0*/  IADD3 R88, P5, R88, R17.reuse, RZ ;  /* 0x0000001158587210 */ /* 0x080fe20007fbe0ff */
[--C-:B------:R-:W-:Y:S01]  /*45e0*/  IMAD.X R35, R87, 0x1, R15.reuse, P2 ;  /* 0x0000000157237824 */ /* 0x100fe200010e060f */
[-C--:B------:R-:W-:Y:S01]  /*45f0*/  IADD3 R22, P2, R22, R17.reuse, RZ ;  /* 0x0000001116167210 */ /* 0x080fe20007f5e0ff */
[--C-:B------:R-:W-:Y:S01]  /*4600*/  IMAD.X R29, R23, 0x1, R15.reuse, P3 ;  /* 0x00000001171d7824 */ /* 0x100fe200018e060f */
[----:B-1----:R-:W-:Y:S01]  /*4610*/  IADD3 R36, P1, R131, R20, RZ ;  /* 0x0000001483247210 */ /* 0x002fe20007f3e0ff */
[----:B------:R2:W-:Y:S01]  /*4620*/  LDGSTS.E [R45+0x4a00], [R26.64], P0 ;  /* 0x04a000001a2d7fae */ /* 0x0005e20008121846 */
[-C--:B------:R-:W-:Y:S01]  /*4630*/  IADD3 R84, P3, R84, R17.reuse, RZ ;  /* 0x0000001154547210 */ /* 0x080fe20007f7e0ff */
[--C-:B------:R-:W-:Y:S01]  /*4640*/  IMAD.X R21, R21, 0x1, R16.reuse, P2 ;  /* 0x0000000115157824 */ /* 0x100fe200010e0610 */
[-C--:B------:R-:W-:Y:S01]  /*4650*/  IADD3 R96, P2, R96, R17.reuse, RZ ;  /* 0x0000001160607210 */ /* 0x080fe20007f5e0ff */
[----:B------:R-:W-:Y:S01]  /*4660*/  IMAD.X R37, R19, 0x1, R15, P1 ;  /* 0x0000000113257824 */ /* 0x000fe200008e060f */
[-C--:B------:R-:W-:Y:S01]  /*4670*/  IADD3 R20, P1, R20, R17.reuse, RZ ;  /* 0x0000001114147210 */ /* 0x080fe20007f3e0ff */
[----:B------:R2:W-:Y:S01]  /*4680*/  LDGSTS.E [R45+0x4e00], [R24.64], P0 ;  /* 0x04e00000182d7fae */ /* 0x0005e20008121846 */
[--C-:B------:R-:W-:Y:S01]  /*4690*/  IMAD.X R23, R23, 0x1, R16.reuse, P3 ;  /* 0x0000000117177824 */ /* 0x100fe200018e0610 */
[-C--:B------:R-:W-:Y:S01]  /*46a0*/  IADD3 R98, P3, R98, R17.reuse, RZ ;  /* 0x0000001162627210 */ /* 0x080fe20007f7e0ff */
[--C-:B------:R-:W-:Y:S01]  /*46b0*/  IMAD.X R87, R87, 0x1, R16.reuse, P5 ;  /* 0x0000000157577824 */ /* 0x100fe200028e0610 */
[----:B------:R2:W-:Y:S01]  /*46c0*/  LDGSTS.E [R45+0x5200], [R30.64], P0 ;  /* 0x052000001e2d7fae */ /* 0x0005e20008121846 */
[--C-:B------:R-:W-:Y:S01]  /*46d0*/  IMAD.X R19, R19, 0x1, R16.reuse, P1 ;  /* 0x0000000113137824 */ /* 0x100fe200008e0610 */
[-C--:B------:R-:W-:Y:S01]  /*46e0*/  IADD3 R94, P1, R94, R17.reuse, RZ ;  /* 0x000000115e5e7210 */ /* 0x080fe20007f3e0ff */
[--C-:B------:R-:W-:Y:S01]  /*46f0*/  IMAD.X R95, R95, 0x1, R16.reuse, P2 ;  /* 0x000000015f5f7824 */ /* 0x100fe200010e0610 */
[----:B------:R2:W-:Y:S01]  /*4700*/  LDGSTS.E [R45+0x5600], [R34.64], P0 ;  /* 0x05600000222d7fae */ /* 0x0005e20008121846 */
[--C-:B------:R-:W-:Y:S01]  /*4710*/  IMAD.X R97, R97, 0x1, R16.reuse, P3 ;  /* 0x0000000161617824 */ /* 0x100fe200018e0610 */
[-C--:B------:R-:W-:Y:S01]  /*4720*/  IADD3 R102, P5, R102, R17.reuse, RZ ;  /* 0x0000001166667210 */ /* 0x080fe20007fbe0ff */
[----:B------:R-:W-:Y:S01]  /*4730*/  IMAD.X R93, R93, 0x1, R16, P1 ;  /* 0x000000015d5d7824 */ /* 0x000fe200008e0610 */
[----:B------:R2:W-:Y:S01]  /*4740*/  LDGSTS.E [R45+0x5a00], [R28.64], P0 ;  /* 0x05a000001c2d7fae */ /* 0x0005e20008121846 */
[----:B------:R-:W-:-:S02]  /*4750*/  IADD3 R108, P1, R108, R17, RZ ;  /* 0x000000116c6c7210 */ /* 0x000fc40007f3e0ff */
[-C--:B------:R-:W-:Y:S01]  /*4760*/  IADD3 R110, P2, R110, R17.reuse, RZ ;  /* 0x000000116e6e7210 */ /* 0x080fe20007f5e0ff */
[----:B------:R2:W-:Y:S01]  /*4770*/  LDGSTS.E [R45+0x5e00], [R36.64], P0 ;  /* 0x05e00000242d7fae */ /* 0x0005e20008121846 */
[-C--:B------:R-:W-:Y:S01]  /*4780*/  IADD3 R92, P0, R92, R17.reuse, RZ ;  /* 0x000000115c5c7210 */ /* 0x080fe20007f1e0ff */
[--C-:B------:R-:W-:Y:S01]  /*4790*/  IMAD.X R101, R101, 0x1, R16.reuse, P5 ;  /* 0x0000000165657824 */ /* 0x100fe200028e0610 */
[----:B------:R-:W-:Y:S01]  /*47a0*/  LEA R112, P3, R129, R112, 0x2 ;  /* 0x0000007081707211 */ /* 0x000fe200078610ff */
[----:B------:R-:W0:Y:S01]  /*47b0*/  LDGDEPBAR ;  /* 0x00000000000079af */ /* 0x000e220000000000 */
[--C-:B------:R-:W-:Y:S02]  /*47c0*/  IMAD.X R107, R107, 0x1, R16.reuse, P1 ;  /* 0x000000016b6b7824 */ /* 0x100fe400008e0610 */
[--C-:B------:R-:W-:Y:S01]  /*47d0*/  IMAD.X R91, R91, 0x1, R16.reuse, P0 ;  /* 0x000000015b5b7824 */ /* 0x100fe200000e0610 */
[----:B------:R-:W-:Y:S01]  /*47e0*/  IADD3 R106, P0, R106, R17, RZ ;  /* 0x000000116a6a7210 */ /* 0x000fe20007f1e0ff */
[----:B------:R-:W-:-:S02]  /*47f0*/  IMAD.X R109, R109, 0x1, R16, P2 ;  /* 0x000000016d6d7824 */ /* 0x000fc400010e0610 */
[----:B------:R-:W-:Y:S02]  /*4800*/  IMAD.X R111, R111, 0x1, R18, P3 ;  /* 0x000000016f6f7824 */ /* 0x000fe400018e0612 */
[----:B------:R-:W-:Y:S01]  /*4810*/  IMAD.X R105, R105, 0x1, R16, P0 ;  /* 0x0000000169697824 */ /* 0x000fe200000e0610 */
[----:B--2---:R-:W-:Y:S01]  /*4820*/  @!P4 CALL.REL.NOINC `(.L_x_1) ;  /* 0x000000100000c944 */ /* 0x004fe20003c00000 */
[----:B------:R-:W-:Y:S05]  /*4830*/  BRA `(.L_x_2) ;  /* 0xffffed8000007947 */ /* 0x000fea000383ffff */
.L_x_1:
[----:B------:R-:W-:-:S04]  /*4840*/  DEPBAR.LE SB0, 0x0 ;  /* 0x000080000000791a */ /* 0x000fc80000000000 */
[C---:B------:R-:W-:Y:S01]  /*4850*/  IMAD.SHL.U32 R3, R113.reuse, 0x200, RZ ;  /* 0x0000020071037824 */ /* 0x040fe200078e00ff */
[----:B------:R-:W-:Y:S01]  /*4860*/  ISETP.GE.AND P0, PT, R2, c[0x0][0x178], PT ;  /* 0x00005e0002007a0c */ /* 0x000fe20003f06270 */
[C---:B------:R-:W-:Y:S01]  /*4870*/  IMAD.SHL.U32 R4, R113.reuse, 0x40, RZ ;  /* 0x0000004071047824 */ /* 0x040fe200078e00ff */
[----:B------:R-:W-:Y:S01]  /*4880*/  LOP3.LUT R26, R0, 0x2, R161, 0xfe, !PT ;  /* 0x00000002001a7812 */ /* 0x000fe200078efea1 */
[----:B------:R-:W-:Y:S01]  /*4890*/  IMAD.SHL.U32 R5, R113, 0x800, RZ ;  /* 0x0000080071057824 */ /* 0x000fe200078e00ff */
[----:B------:R-:W-:Y:S01]  /*48a0*/  LOP3.LUT R3, R3, 0x3000, RZ, 0xc0, !PT ;  /* 0x0000300003037812 */ /* 0x000fe200078ec0ff */
[----:B------:R-:W-:Y:S01]  /*48b0*/  IMAD.SHL.U32 R113, R113, 0x4, RZ ;  /* 0x0000000471717824 */ /* 0x000fe200078e00ff */
[----:B------:R-:W-:Y:S01]  /*48c0*/  LOP3.LUT R4, R4, 0x800, RZ, 0xc0, !PT ;  /* 0x0000080004047812 */ /* 0x000fe200078ec0ff */
[----:B------:R-:W-:Y:S01]  /*48d0*/  IMAD.MOV.U32 R8, RZ, RZ, R64 ;  /* 0x000000ffff087224 */ /* 0x000fe200078e0040 */
[----:B------:R-:W-:Y:S01]  /*48e0*/  LOP3.LUT R116, R3, 0x60, R116, 0xf8, !PT ;  /* 0x0000006003747812 */ /* 0x000fe200078ef874 */
[----:B------:R-:W-:Y:S01]  /*48f0*/  IMAD.MOV.U32 R9, RZ, RZ, R60 ;  /* 0x000000ffff097224 */ /* 0x000fe200078e003c */
[----:B------:R-:W-:Y:S01]  /*4900*/  LOP3.LUT R5, R5, 0x3000, RZ, 0xc0, !PT ;  /* 0x0000300005057812 */ /* 0x000fe200078ec0ff */
[----:B------:R-:W-:Y:S01]  /*4910*/  IMAD.MOV.U32 R10, RZ, RZ, R56 ;  /* 0x000000ffff0a7224 */ /* 0x000fe200078e0038 */
[----:B------:R-:W-:Y:S01]  /*4920*/  LOP3.LUT R113, R116, 0x170, R113, 0x78, !PT ;  /* 0x0000017074717812 */ /* 0x000fe200078e7871 */
[----:B------:R-:W-:Y:S01]  /*4930*/  IMAD.MOV.U32 R11, RZ, RZ, R52 ;  /* 0x000000ffff0b7224 */ /* 0x000fe200078e0034 */
[C---:B------:R-:W-:Y:S01]  /*4940*/  LOP3.LUT R24, R0.reuse, 0x3c, R161, 0xfe, !PT ;  /* 0x0000003c00187812 */ /* 0x040fe200078efea1 */
[----:B------:R-:W-:Y:S01]  /*4950*/  IMAD.MOV.U32 R12, RZ, RZ, R65 ;  /* 0x000000ffff0c7224 */ /* 0x000fe200078e0041 */
[----:B------:R-:W-:Y:S01]  /*4960*/  LOP3.LUT R25, R0, 0x6, R161, 0xfe, !PT ;  /* 0x0000000600197812 */ /* 0x000fe200078efea1 */
[----:B------:R-:W-:Y:S01]  /*4970*/  IMAD.IADD R113, R4, 0x1, R113 ;  /* 0x0000000104717824 */ /* 0x000fe200078e0271 */
[----:B------:R-:W-:Y:S01]  /*4980*/  BAR.SYNC.DEFER_BLOCKING 0x0 ;  /* 0x0000000000007b1d */ /* 0x000fe20000010000 */
[----:B------:R-:W-:Y:S01]  /*4990*/  IMAD.MOV.U32 R13, RZ, RZ, R61 ;  /* 0x000000ffff0d7224 */ /* 0x000fe200078e003d */
[C---:B------:R-:W-:Y:S01]  /*49a0*/  LOP3.LUT R4, R0.reuse, R161, RZ, 0xfc, !PT ;  /* 0x000000a100047212 */ /* 0x040fe200078efcff */
[----:B------:R-:W-:Y:S01]  /*49b0*/  IMAD.MOV.U32 R14, RZ, RZ, R57 ;  /* 0x000000ffff0e7224 */ /* 0x000fe200078e0039 */
[----:B------:R-:W-:Y:S01]  /*49c0*/  LOP3.LUT R3, R0, 0x3a, R161, 0xfe, !PT ;  /* 0x0000003a00037812 */ /* 0x000fe200078efea1 */
[----:B------:R-:W-:Y:S01]  /*49d0*/  IMAD.MOV.U32 R15, RZ, RZ, R53 ;  /* 0x000000ffff0f7224 */ /* 0x000fe200078e0035 */
[----:B------:R-:W-:Y:S01]  /*49e0*/  ISETP.LT.AND P3, PT, R4, c[0x0][0x17c], !P0 ;  /* 0x00005f0004007a0c */ /* 0x000fe20004761270 */
[----:B------:R-:W-:Y:S01]  /*49f0*/  IMAD.MOV.U32 R19, RZ, RZ, R54 ;  /* 0x000000ffff137224 */ /* 0x000fe200078e0036 */
[C-C-:B------:R-:W-:Y:S01]  /*4a00*/  LOP3.LUT R56, R0.reuse, 0x22, R161.reuse, 0xfe, !PT ;  /* 0x0000002200387812 */ /* 0x140fe200078efea1 */
[----:B------:R-:W-:Y:S01]  /*4a10*/  IMAD.MOV.U32 R23, RZ, RZ, R68 ;  /* 0x000000ffff177224 */ /* 0x000fe200078e0044 */
[C-C-:B------:R-:W-:Y:S01]  /*4a20*/  LOP3.LUT R57, R0.reuse, 0x20, R161.reuse, 0xfe, !PT ;  /* 0x0000002000397812 */ /* 0x140fe200078efea1 */
[----:B------:R-:W-:Y:S01]  /*4a30*/  IMAD.MOV.U32 R16, RZ, RZ, R66 ;  /* 0x000000ffff107224 */ /* 0x000fe200078e0042 */
[C-C-:B------:R-:W-:Y:S01]  /*4a40*/  LOP3.LUT R60, R0.reuse, 0x1a, R161.reuse, 0xfe, !PT ;  /* 0x0000001a003c7812 */ /* 0x140fe200078efea1 */
[----:B------:R-:W-:Y:S01]  /*4a50*/  IMAD.MOV.U32 R17, RZ, RZ, R62 ;  /* 0x000000ffff117224 */ /* 0x000fe200078e003e */
[C-C-:B------:R-:W-:Y:S01]  /*4a60*/  LOP3.LUT R61, R0.reuse, 0x18, R161.reuse, 0xfe, !PT ;  /* 0x00000018003d7812 */ /* 0x140fe200078efea1 */
[----:B------:R-:W-:Y:S01]  /*4a70*/  IMAD.MOV.U32 R18, RZ, RZ, R58 ;  /* 0x000000ffff127224 */ /* 0x000fe200078e003a */
[C---:B------:R-:W-:Y:S01]  /*4a80*/  LOP3.LUT R58, R0.reuse, 0x1e, R161, 0xfe, !PT ;  /* 0x0000001e003a7812 */ /* 0x040fe200078efea1 */
[----:B------:R-:W-:Y:S01]  /*4a90*/  IMAD.MOV.U32 R52, RZ, RZ, R67 ;  /* 0x000000ffff347224 */ /* 0x000fe200078e0043 */
[C---:B------:R-:W-:Y:S01]  /*4aa0*/  LOP3.LUT R62, R0.reuse, 0x16, R161, 0xfe, !PT ;  /* 0x00000016003e7812 */ /* 0x040fe200078efea1 */
[----:B------:R-:W-:Y:S01]  /*4ab0*/  IMAD.MOV.U32 R53, RZ, RZ, R63 ;  /* 0x000000ffff357224 */ /* 0x000fe200078e003f */
[C---:B------:R-:W-:Y:S01]  /*4ac0*/  LOP3.LUT R63, R0.reuse, 0x14, R161, 0xfe, !PT ;  /* 0x00000014003f7812 */ /* 0x040fe200078efea1 */
[----:B------:R-:W-:Y:S01]  /*4ad0*/  IMAD.MOV.U32 R54, RZ, RZ, R59 ;  /* 0x000000ffff367224 */ /* 0x000fe200078e003b */
[C-C-:B------:R-:W-:Y:S01]  /*4ae0*/  LOP3.LUT R59, R0.reuse, 0x1c, R161.reuse, 0xfe, !PT ;  /* 0x0000001c003b7812 */ /* 0x140fe200078efea1 */
[----:B------:R-:W-:Y:S01]  /*4af0*/  IMAD.MOV.U32 R20, RZ, RZ, R48 ;  /* 0x000000ffff147224 */ /* 0x000fe200078e0030 */
[----:B------:R1:W-:Y:S01]  /*4b00*/  STS.128 [R113], R8 ;  /* 0x0000000871007388 */ /* 0x0003e20000000c00 */
[----:B------:R-:W-:Y:S01]  /*4b10*/  IMAD.MOV.U32 R21, RZ, RZ, R40 ;  /* 0x000000ffff157224 */ /* 0x000fe200078e0028 */
[C---:B------:R-:W-:Y:S01]  /*4b20*/  LOP3.LUT R48, R0.reuse, 0x38, R161, 0xfe, !PT ;  /* 0x0000003800307812 */ /* 0x040fe200078efea1 */
[----:B------:R-:W-:Y:S01]  /*4b30*/  IMAD.MOV.U32 R22, RZ, RZ, R76 ;  /* 0x000000ffff167224 */ /* 0x000fe200078e004c */
[----:B------:R2:W-:Y:S01]  /*4b40*/  STS.128 [R113+0x400], R12 ;  /* 0x0004000c71007388 */ /* 0x0005e20000000c00 */
[----:B------:R-:W-:Y:S01]  /*4b50*/  IMAD.MOV.U32 R68, RZ, RZ, R51 ;  /* 0x000000ffff447224 */ /* 0x000fe200078e0033 */
[----:B------:R-:W-:Y:S01]  /*4b60*/  LOP3.LUT R51, R0, 0x32, R161, 0xfe, !PT ;  /* 0x0000003200337812 */ /* 0x000fe200078efea1 */
[----:B------:R-:W-:Y:S01]  /*4b70*/  IMAD R5, R162, 0x10, R5 ;  /* 0x00000010a2057824 */ /* 0x000fe200078e0205 */
[----:B------:R-:W-:Y:S01]  /*4b80*/  STS.128 [R113+0x80], R16 ;  /* 0x0000801071007388 */ /* 0x000fe20000000c00 */
[----:B------:R-:W-:Y:S01]  /*4b90*/  IMAD R36, R2, c[0x0][0x194], RZ ;  /* 0x0000650002247a24 */ /* 0x000fe200078e02ff */
[----:B------:R-:W-:Y:S01]  /*4ba0*/  LOP3.LUT R2, R0, 0x3e, R161, 0xfe, !PT ;  /* 0x0000003e00027812 */ /* 0x000fe200078efea1 */
[----:B------:R-:W-:Y:S01]  /*4bb0*/  IMAD R67, R4, c[0x0][0x198], RZ ;  /* 0x0000660004437a24 */ /* 0x000fe200078e02ff */
[----:B------:R3:W-:Y:S01]  /*4bc0*/  STS.128 [R113+0x480], R52 ;  /* 0x0004803471007388 */ /* 0x0007e20000000c00 */
[----:B------:R-:W-:Y:S01]  /*4bd0*/  LOP3.LUT R28, R5, 0x40, RZ, 0x3c, !PT ;  /* 0x00000040051c7812 */ /* 0x000fe200078e3cff */
[----:B------:R-:W-:Y:S01]  /*4be0*/  IMAD R27, R26, c[0x0][0x198], RZ ;  /* 0x000066001a1b7a24 */ /* 0x000fe200078e02ff */
[C---:B------:R-:W-:Y:S01]  /*4bf0*/  LEA R37, P1, R36.reuse, c[0x0][0x170], 0x2 ;  /* 0x00005c0024257a11 */ /* 0x040fe200078210ff */
[----:B-1----:R-:W-:Y:S01]  /*4c00*/  IMAD.MOV.U32 R11, RZ, RZ, R69 ;  /* 0x000000ffff0b7224 */ /* 0x002fe200078e0045 */
[----:B------:R1:W-:Y:S01]  /*4c10*/  STS.128 [R113+0x200], R20 ;  /* 0x0002001471007388 */ /* 0x0003e20000000c00 */
[----:B------:R-:W-:Y:S01]  /*4c20*/  IMAD.MOV.U32 R8, RZ, RZ, R49 ;  /* 0x000000ffff087224 */ /* 0x000fe200078e0031 */
[----:B------:R-:W-:Y:S01]  /*4c30*/  LEA.HI.X.SX32 R36, R36, c[0x0][0x174], 0x2, P1 ;  /* 0x00005d0024247a11 */ /* 0x000fe200008f16ff */
[----:B--2---:R-:W-:Y:S01]  /*4c40*/  IMAD.MOV.U32 R15, RZ, RZ, R70 ;  /* 0x000000ffff0f7224 */ /* 0x004fe200078e0046 */
[C---:B------:R-:W-:Y:S01]  /*4c50*/  LEA R38, P1, R67.reuse, R37, 0x2 ;  /* 0x0000002543267211 */ /* 0x040fe200078210ff */
[----:B------:R-:W-:Y:S01]  /*4c60*/  IMAD.MOV.U32 R9, RZ, RZ, R41 ;  /* 0x000000ffff097224 */ /* 0x000fe200078e0029 */
[C---:B------:R-:W-:Y:S01]  /*4c70*/  LOP3.LUT R49, R0.reuse, 0x36, R161, 0xfe, !PT ;  /* 0x0000003600317812 */ /* 0x040fe200078efea1 */
[----:B------:R-:W-:Y:S01]  /*4c80*/  IMAD.MOV.U32 R10, RZ, RZ, R77 ;  /* 0x000000ffff0a7224 */ /* 0x000fe200078e004d */
[----:B------:R-:W-:Y:S01]  /*4c90*/  LEA.HI.X.SX32 R39, R67, R36, 0x2, P1 ;  /* 0x0000002443277211 */ /* 0x000fe200008f16ff */
[----:B------:R-:W-:Y:S01]  /*4ca0*/  IMAD.MOV.U32 R12, RZ, RZ, R50 ;  /* 0x000000ffff0c7224 */ /* 0x000fe200078e0032 */
[C-C-:B------:R-:W-:Y:S01]  /*4cb0*/  LOP3.LUT R50, R0.reuse, 0x34, R161.reuse, 0xfe, !PT ;  /* 0x0000003400327812 */ /* 0x140fe200078efea1 */
[----:B------:R-:W-:Y:S01]  /*4cc0*/  IMAD.MOV.U32 R13, RZ, RZ, R42 ;  /* 0x000000ffff0d7224 */ /* 0x000fe200078e002a */
[----:B------:R-:W-:Y:S01]  /*4cd0*/  STS.128 [R113+0x600], R8 ;  /* 0x0006000871007388 */ /* 0x000fe20000000c00 */
[----:B------:R-:W-:Y:S01]  /*4ce0*/  IMAD.MOV.U32 R14, RZ, RZ, R78 ;  /* 0x000000ffff0e7224 */ /* 0x000fe200078e004e */
[C---:B---3--:R-:W-:Y:S01]  /*4cf0*/  LOP3.LUT R52, R0.reuse, 0x30, R161, 0xfe, !PT ;  /* 0x0000003000347812 */ /* 0x048fe200078efea1 */
[----:B------:R-:W-:Y:S01]  /*4d00*/  IMAD.MOV.U32 R69, RZ, RZ, R43 ;  /* 0x000000ffff457224 */ /* 0x000fe200078e002b */
[----:B-1----:R-:W-:Y:S01]  /*4d10*/  LOP3.LUT R20, R5, 0x20, RZ, 0x3c, !PT ;  /* 0x0000002005147812 */ /* 0x002fe200078e3cff */
[----:B------:R-:W-:Y:S01]  /*4d20*/  IMAD.MOV.U32 R70, RZ, RZ, R79 ;  /* 0x000000ffff467224 */ /* 0x000fe200078e004f */
[----:B------:R-:W-:Y:S01]  /*4d30*/  STS.128 [R113+0x280], R12 ;  /* 0x0002800c71007388 */ /* 0x000fe20000000c00 */
[C-C-:B------:R-:W-:Y:S01]  /*4d40*/  LOP3.LUT R53, R0.reuse, 0x28, R161.reuse, 0xfe, !PT ;  /* 0x0000002800357812 */ /* 0x140fe200078efea1 */
[----:B------:R-:W-:Y:S01]  /*4d50*/  IMAD R46, R25, c[0x0][0x198], RZ ;  /* 0x00006600192e7a24 */ /* 0x000fe200078e02ff */
[C-C-:B------:R-:W-:Y:S01]  /*4d60*/  LOP3.LUT R54, R0.reuse, 0x26, R161.reuse, 0xfe, !PT ;  /* 0x0000002600367812 */ /* 0x140fe200078efea1 */
[----:B------:R1:W-:Y:S01]  /*4d70*/  STS.128 [R113+0x680], R68 ;  /* 0x0006804471007388 */ /* 0x0003e20000000c00 */
[----:B------:R-:W-:-:S02]  /*4d80*/  LOP3.LUT R55, R0, 0x24, R161, 0xfe, !PT ;  /* 0x0000002400377812 */ /* 0x000fc400078efea1 */
[C-C-:B------:R-:W-:Y:S01]  /*4d90*/  LOP3.LUT R64, R0.reuse, 0x12, R161.reuse, 0xfe, !PT ;  /* 0x0000001200407812 */ /* 0x140fe200078efea1 */
[----:B------:R-:W-:Y:S01]  /*4da0*/  BAR.SYNC.DEFER_BLOCKING 0x0 ;  /* 0x0000000000007b1d */ /* 0x000fe20000010000 */
[C-C-:B------:R-:W-:Y:S02]  /*4db0*/  LOP3.LUT R65, R0.reuse, 0x10, R161.reuse, 0xfe, !PT ;  /* 0x0000001000417812 */ /* 0x140fe400078efea1 */
[C-C-:B------:R-:W-:Y:S02]  /*4dc0*/  LOP3.LUT R66, R0.reuse, 0xe, R161.reuse, 0xfe, !PT ;  /* 0x0000000e00427812 */ /* 0x140fe400078efea1 */
[C-C-:B------:R-:W-:Y:S02]  /*4dd0*/  LOP3.LUT R47, R0.reuse, 0xc, R161.reuse, 0xfe, !PT ;  /* 0x0000000c002f7812 */ /* 0x140fe400078efea1 */
[C-C-:B------:R-:W-:Y:S02]  /*4de0*/  LOP3.LUT R45, R0.reuse, 0xa, R161.reuse, 0xfe, !PT ;  /* 0x0000000a002d7812 */ /* 0x140fe400078efea1 */
[----:B------:R-:W-:-:S02]  /*4df0*/  LOP3.LUT R44, R0, 0x8, R161, 0xfe, !PT ;  /* 0x00000008002c7812 */ /* 0x000fc400078efea1 */
[----:B------:R-:W-:Y:S02]  /*4e00*/  ISETP.LT.AND P2, PT, R26, c[0x0][0x17c], !P0 ;  /* 0x00005f001a007a0c */ /* 0x000fe40004741270 */
[----:B-1----:R-:W-:Y:S02]  /*4e10*/  LOP3.LUT R68, R5, 0x60, RZ, 0x3c, !PT ;  /* 0x0000006005447812 */ /* 0x002fe400078e3cff */
[C-C-:B------:R-:W-:Y:S02]  /*4e20*/  LOP3.LUT R69, R0.reuse, 0x2e, R161.reuse, 0xfe, !PT ;  /* 0x0000002e00457812 */ /* 0x140fe400078efea1 */
[C-C-:B------:R-:W-:Y:S02]  /*4e30*/  LOP3.LUT R70, R0.reuse, 0x2c, R161.reuse, 0xfe, !PT ;  /* 0x0000002c00467812 */ /* 0x140fe400078efea1 */
[C-C-:B------:R-:W-:Y:S02]  /*4e40*/  LOP3.LUT R71, R0.reuse, 0x2a, R161.reuse, 0xfe, !PT ;  /* 0x0000002a00477812 */ /* 0x140fe400078efea1 */
[----:B------:R-:W-:-:S02]  /*4e50*/  LOP3.LUT R0, R0, 0x4, R161, 0xfe, !PT ;  /* 0x0000000400007812 */ /* 0x000fc400078efea1 */
[----:B------:R-:W-:Y:S01]  /*4e60*/  ISETP.LT.AND P1, PT, R24, c[0x0][0x17c], !P0 ;  /* 0x00005f0018007a0c */ /* 0x000fe20004721270 */
[----:B------:R-:W1:Y:S01]  /*4e70*/  LDS.128 R32, [R5] ;  /* 0x0000000005207984 */ /* 0x000e620000000c00 */
[C---:B------:R-:W-:Y:S01]  /*4e80*/  ISETP.LT.AND P4, PT, R0.reuse, c[0x0][0x17c], !P0 ;  /* 0x00005f0000007a0c */ /* 0x040fe20004781270 */
[----:B------:R-:W-:Y:S02]  /*4e90*/  IMAD R0, R0, c[0x0][0x198], RZ ;  /* 0x0000660000007a24 */ /* 0x000fe400078e02ff */
[----:B------:R-:W2:Y:S03]  /*4ea0*/  LDS.128 R16, [R20] ;  /* 0x0000000014107984 */ /* 0x000ea60000000c00 */
[C---:B------:R-:W-:Y:S01]  /*4eb0*/  LEA R42, P6, R0.reuse, R37, 0x2 ;  /* 0x00000025002a7211 */ /* 0x040fe200078c10ff */
[----:B------:R-:W3:Y:S03]  /*4ec0*/  LDS.128 R12, [R28] ;  /* 0x000000001c0c7984 */ /* 0x000ee60000000c00 */
[----:B------:R-:W-:Y:S01]  /*4ed0*/  LEA.HI.X.SX32 R43, R0, R36, 0x2, P6 ;  /* 0x00000024002b7211 */ /* 0x000fe200030f16ff */
[----:B------:R-:W4:Y:S01]  /*4ee0*/  LDS.128 R8, [R68] ;  /* 0x0000000044087984 */ /* 0x000f220000000c00 */
[----:B------:R-:W-:-:S03]  /*4ef0*/  IMAD R0, R45, c[0x0][0x198], RZ ;  /* 0x000066002d007a24 */ /* 0x000fc600078e02ff */
[----:B------:R-:W5:Y:S04]  /*4f00*/  LDS.128 R4, [R5+0x800] ;  /* 0x0008000005047984 */ /* 0x000f680000000c00 */
[----:B------:R-:W4:Y:S04]  /*4f10*/  LDS.128 R20, [R20+0x800] ;  /* 0x0008000014147984 */ /* 0x000f280000000c00 */
[----:B------:R-:W4:Y:S04]  /*4f20*/  LDS.128 R28, [R28+0x800] ;  /* 0x000800001c1c7984 */ /* 0x000f280000000c00 */
[----:B-1----:R1:W-:Y:S01]  /*4f30*/  @P3 STG.E [R38.64], R32 ;  /* 0x0000002026003986 */ /* 0x0023e2000c101906 */
[----:B------:R-:W-:-:S04]  /*4f40*/  LEA R40, P3, R27, R37, 0x2 ;  /* 0x000000251b287211 */ /* 0x000fc800078610ff */
[----:B------:R-:W-:Y:S02]  /*4f50*/  LEA.HI.X.SX32 R41, R27, R36, 0x2, P3 ;  /* 0x000000241b297211 */ /* 0x000fe400018f16ff */
[----:B------:R-:W-:Y:S02]  /*4f60*/  ISETP.LT.AND P3, PT, R25, c[0x0][0x17c], !P0 ;  /* 0x00005f0019007a0c */ /* 0x000fe40004761270 */
[----:B------:R-:W5:Y:S01]  /*4f70*/  LDS.128 R24, [R68+0x800] ;  /* 0x0008000044187984 */ /* 0x000f620000000c00 */
[----:B-1----:R-:W-:-:S03]  /*4f80*/  IMAD R32, R44, c[0x0][0x198], RZ ;  /* 0x000066002c207a24 */ /* 0x002fc600078e02ff */
[----:B--2---:R1:W-:Y:S01]  /*4f90*/  @P2 STG.E [R40.64], R16 ;  /* 0x0000001028002986 */ /* 0x0043e2000c101906 */
[----:B------:R-:W-:Y:S02]  /*4fa0*/  ISETP.LT.AND P2, PT, R44, c[0x0][0x17c], !P0 ;  /* 0x00005f002c007a0c */ /* 0x000fe40004741270 */
[-C--:B------:R-:W-:Y:S01]  /*4fb0*/  LEA R38, P5, R46, R37.reuse, 0x2 ;  /* 0x000000252e267211 */ /* 0x080fe200078a10ff */
[----:B---3--:R2:W-:Y:S01]  /*4fc0*/  @P4 STG.E [R42.64], R12 ;  /* 0x0000000c2a004986 */ /* 0x0085e2000c101906 */
[-C--:B------:R-:W-:Y:S02]  /*4fd0*/  LEA R44, P6, R32, R37.reuse, 0x2 ;  /* 0x00000025202c7211 */ /* 0x080fe400078c10ff */
[----:B------:R-:W-:Y:S02]  /*4fe0*/  ISETP.LT.AND P4, PT, R45, c[0x0][0x17c], !P0 ;  /* 0x00005f002d007a0c */ /* 0x000fe40004781270 */
[-C--:B------:R-:W-:Y:S02]  /*4ff0*/  LEA.HI.X.SX32 R39, R46, R36.reuse, 0x2, P5 ;  /* 0x000000242e277211 */ /* 0x080fe400028f16ff */
[----:B------:R-:W-:Y:S01]  /*5000*/  LEA.HI.X.SX32 R45, R32, R36, 0x2, P6 ;  /* 0x00000024202d7211 */ /* 0x000fe200030f16ff */
[C---:B-1----:R-:W-:Y:S01]  /*5010*/  IMAD R16, R47.reuse, c[0x0][0x198], RZ ;  /* 0x000066002f107a24 */ /* 0x042fe200078e02ff */
[----:B------:R-:W-:Y:S01]  /*5020*/  LEA R46, P5, R0, R37, 0x2 ;  /* 0x00000025002e7211 */ /* 0x000fe200078a10ff */
[----:B----4-:R1:W-:Y:S01]  /*5030*/  @P3 STG.E [R38.64], R8 ;  /* 0x0000000826003986 */ /* 0x0103e2000c101906 */
[----:B------:R-:W-:-:S02]  /*5040*/  ISETP.LT.AND P3, PT, R47, c[0x0][0x17c], !P0 ;  /* 0x00005f002f007a0c */ /* 0x000fc40004761270 */
[-C--:B------:R-:W-:Y:S01]  /*5050*/  LEA.HI.X.SX32 R47, R0, R36.reuse, 0x2, P5 ;  /* 0x00000024002f7211 */ /* 0x080fe200028f16ff */
[----:B-----5:R3:W-:Y:S01]  /*5060*/  @P2 STG.E [R44.64], R4 ;  /* 0x000000042c002986 */ /* 0x0207e2000c101906 */
[C---:B------:R-:W-:Y:S01]  /*5070*/  ISETP.LT.AND P2, PT, R66.reuse, c[0x0][0x17c], !P0 ;  /* 0x00005f0042007a0c */ /* 0x040fe20004741270 */
[----:B------:R-:W-:Y:S01]  /*5080*/  IMAD R66, R66, c[0x0][0x198], RZ ;  /* 0x0000660042427a24 */ /* 0x000fe200078e02ff */
[-C--:B------:R-:W-:Y:S01]  /*5090*/  LEA R40, P6, R16, R37.reuse, 0x2 ;  /* 0x0000002510287211 */ /* 0x080fe200078c10ff */
[----:B------:R-:W-:Y:S01]  /*50a0*/  @P4 STG.E [R46.64], R20 ;  /* 0x000000142e004986 */ /* 0x000fe2000c101906 */
[C---:B------:R-:W-:Y:S01]  /*50b0*/  IMAD R0, R65.reuse, c[0x0][0x198], RZ ;  /* 0x0000660041007a24 */ /* 0x040fe200078e02ff */
[----:B------:R-:W-:Y:S02]  /*50c0*/  ISETP.LT.AND P4, PT, R65, c[0x0][0x17c], !P0 ;  /* 0x00005f0041007a0c */ /* 0x000fe40004781270 */
[----:B--2---:R-:W-:Y:S01]  /*50d0*/  LEA R42, P5, R66, R37, 0x2 ;  /* 0x00000025422a7211 */ /* 0x004fe200078a10ff */
[----:B-1----:R-:W-:Y:S01]  /*50e0*/  IMAD R8, R64, c[0x0][0x198], RZ ;  /* 0x0000660040087a24 */ /* 0x002fe200078e02ff */
[----:B------:R-:W-:-:S02]  /*50f0*/  LEA.HI.X.SX32 R41, R16, R36, 0x2, P6 ;  /* 0x0000002410297211 */ /* 0x000fc400030f16ff */
[-C--:B------:R-:W-:Y:S01]  /*5100*/  LEA R38, P6, R0, R37.reuse, 0x2 ;  /* 0x0000002500267211 */ /* 0x080fe200078c10ff */
[----:B---3--:R-:W-:Y:S01]  /*5110*/  IMAD R4, R60, c[0x0][0x198], RZ ;  /* 0x000066003c047a24 */ /* 0x008fe200078e02ff */
[-C--:B------:R-:W-:Y:S01]  /*5120*/  LEA.HI.X.SX32 R43, R66, R36.reuse, 0x2, P5 ;  /* 0x00000024422b7211 */ /* 0x080fe200028f16ff */
[----:B------:R1:W-:Y:S01]  /*5130*/  @P3 STG.E [R40.64], R28 ;  /* 0x0000001c28003986 */ /* 0x0003e2000c101906 */
[-C--:B------:R-:W-:Y:S01]  /*5140*/  LEA.HI.X.SX32 R39, R0, R36.reuse, 0x2, P6 ;  /* 0x0000002400277211 */ /* 0x080fe200030f16ff */
[----:B------:R-:W-:Y:S01]  /*5150*/  IMAD R0, R61, c[0x0][0x198], RZ ;  /* 0x000066003d007a24 */ /* 0x000fe200078e02ff */
[----:B------:R-:W-:Y:S01]  /*5160*/  ISETP.LT.AND P3, PT, R64, c[0x0][0x17c], !P0 ;  /* 0x00005f0040007a0c */ /* 0x000fe20004761270 */
[----:B------:R-:W-:Y:S01]  /*5170*/  @P2 STG.E [R42.64], R24 ;  /* 0x000000182a002986 */ /* 0x000fe2000c101906 */
[C---:B------:R-:W-:Y:S01]  /*5180*/  ISETP.LT.AND P2, PT, R63.reuse, c[0x0][0x17c], !P0 ;  /* 0x00005f003f007a0c */ /* 0x040fe20004741270 */
[----:B------:R-:W-:Y:S01]  /*5190*/  IMAD R63, R63, c[0x0][0x198], RZ ;  /* 0x000066003f3f7a24 */ /* 0x000fe200078e02ff */
[----:B------:R-:W-:Y:S01]  /*51a0*/  LEA R44, P5, R8, R37, 0x2 ;  /* 0x00000025082c7211 */ /* 0x000fe200078a10ff */
[----:B------:R2:W-:Y:S01]  /*51b0*/  @P4 STG.E [R38.64], R33 ;  /* 0x0000002126004986 */ /* 0x0005e2000c101906 */
[C---:B------:R-:W-:Y:S01]  /*51c0*/  ISETP.LT.AND P4, PT, R62.reuse, c[0x0][0x17c], !P0 ;  /* 0x00005f003e007a0c */ /* 0x040fe20004781270 */
[----:B------:R-:W-:Y:S01]  /*51d0*/  IMAD R62, R62, c[0x0][0x198], RZ ;  /* 0x000066003e3e7a24 */ /* 0x000fe200078e02ff */
[----:B------:R-:W-:-:S02]  /*51e0*/  LEA.HI.X.SX32 R45, R8, R36, 0x2, P5 ;  /* 0x00000024082d7211 */ /* 0x000fc400028f16ff */
[CC--:B-1----:R-:W-:Y:S02]  /*51f0*/  LEA R40, P6, R63.reuse, R37.reuse, 0x2 ;  /* 0x000000253f287211 */ /* 0x0c2fe400078c10ff */
[CC--:B------:R-:W-:Y:S01]  /*5200*/  LEA R46, P5, R62.reuse, R37.reuse, 0x2 ;  /* 0x000000253e2e7211 */ /* 0x0c0fe200078a10ff */
[----:B------:R1:W-:Y:S01]  /*5210*/  @P3 STG.E [R44.64], R17 ;  /* 0x000000112c003986 */ /* 0x0003e2000c101906 */
[-C--:B------:R-:W-:Y:S02]  /*5220*/  LEA.HI.X.SX32 R41, R63, R36.reuse, 0x2, P6 ;  /* 0x000000243f297211 */ /* 0x080fe400030f16ff */
[-C--:B------:R-:W-:Y:S01]  /*5230*/  LEA.HI.X.SX32 R47, R62, R36.reuse, 0x2, P5 ;  /* 0x000000243e2f7211 */ /* 0x080fe200028f16ff */
[----:B--2---:R-:W-:Y:S01]  /*5240*/  IMAD.MOV.U32 R39, RZ, RZ, c[0x0][0x198] ;  /* 0x00006600ff277624 */ /* 0x004fe200078e00ff */
[----:B------:R-:W-:Y:S01]  /*5250*/  LEA R32, P5, R4, R37, 0x2 ;  /* 0x0000002504207211 */ /* 0x000fe200078a10ff */
[----:B------:R2:W-:Y:S01]  /*5260*/  @P2 STG.E [R40.64], R13 ;  /* 0x0000000d28002986 */ /* 0x0005e2000c101906 */
[----:B------:R-:W-:Y:S01]  /*5270*/  ISETP.LT.AND P3, PT, R61, c[0x0][0x17c], !P0 ;  /* 0x00005f003d007a0c */ /* 0x000fe20004761270 */
[----:B------:R-:W-:Y:S01]  /*5280*/  IMAD R67, R39, 0x20, R67 ;  /* 0x0000002027437824 */ /* 0x000fe200078e0243 */
[----:B------:R-:W-:Y:S01]  /*5290*/  ISETP.LT.AND P2, PT, R60, c[0x0][0x17c], !P0 ;  /* 0x00005f003c007a0c */ /* 0x000fe20004741270 */
[----:B------:R-:W-:Y:S01]  /*52a0*/  @P4 STG.E [R46.64], R9 ;  /* 0x000000092e004986 */ /* 0x000fe2000c101906 */
[----:B------:R-:W-:-:S02]  /*52b0*/  LEA.HI.X.SX32 R33, R4, R36, 0x2, P5 ;  /* 0x0000002404217211 */ /* 0x000fc400028f16ff */
[-C--:B------:R-:W-:Y:S02]  /*52c0*/  LEA R42, P6, R0, R37.reuse, 0x2 ;  /* 0x00000025002a7211 */ /* 0x080fe400078c10ff */
[C---:B------:R-:W-:Y:S01]  /*52d0*/  ISETP.LT.AND P5, PT, R58.reuse, c[0x0][0x17c], !P0 ;  /* 0x00005f003a007a0c */ /* 0x040fe200047a1270 */
[----:B------:R-:W-:Y:S01]  /*52e0*/  IMAD R58, R58, c[0x0][0x198], RZ ;  /* 0x000066003a3a7a24 */ /* 0x000fe200078e02ff */
[----:B------:R-:W-:Y:S01]  /*52f0*/  LEA.HI.X.SX32 R43, R0, R36, 0x2, P6 ;  /* 0x00000024002b7211 */ /* 0x000fe200030f16ff */
[----:B------:R-:W-:Y:S01]  /*5300*/  IMAD R0, R39, 0x2, R67 ;  /* 0x0000000227007824 */ /* 0x000fe200078e0243 */
[C---:B------:R-:W-:Y:S01]  /*5310*/  ISETP.LT.AND P4, PT, R59.reuse, c[0x0][0x17c], !P0 ;  /* 0x00005f003b007a0c */ /* 0x040fe20004781270 */
[----:B------:R-:W-:Y:S01]  /*5320*/  IMAD R59, R59, c[0x0][0x198], RZ ;  /* 0x000066003b3b7a24 */ /* 0x000fe200078e02ff */
[----:B------:R-:W-:Y:S01]  /*5330*/  LEA R16, P6, R58, R37, 0x2 ;  /* 0x000000253a107211 */ /* 0x000fe200078c10ff */
[----:B------:R3:W-:Y:S01]  /*5340*/  @P3 STG.E [R42.64], R5 ;  /* 0x000000052a003986 */ /* 0x0007e2000c101906 */
[----:B------:R-:W-:-:S02]  /*5350*/  IMAD R20, R39, 0x2, R0 ;  /* 0x0000000227147824 */ /* 0x000fc400078e0200 */
[-C--:B-1----:R-:W-:Y:S01]  /*5360*/  LEA.HI.X.SX32 R17, R58, R36.reuse, 0x2, P6 ;  /* 0x000000243a117211 */ /* 0x082fe200030f16ff */
[----:B------:R-:W-:Y:S01]  /*5370*/  @P2 STG.E [R32.64], R21 ;  /* 0x0000001520002986 */ /* 0x000fe2000c101906 */
[-C--:B------:R-:W-:Y:S02]  /*5380*/  LEA R12, P3, R59, R37.reuse, 0x2 ;  /* 0x000000253b0c7211 */ /* 0x080fe400078610ff */
[----:B------:R-:W-:Y:S02]  /*5390*/  ISETP.LT.AND P2, PT, R57, c[0x0][0x17c], !P0 ;  /* 0x00005f0039007a0c */ /* 0x000fe40004741270 */
[----:B------:R-:W-:Y:S02]  /*53a0*/  LEA R4, P6, R67, R37, 0x2 ;  /* 0x0000002543047211 */ /* 0x000fe400078c10ff */
[-C--:B--2---:R-:W-:Y:S02]  /*53b0*/  LEA.HI.X.SX32 R13, R59, R36.reuse, 0x2, P3 ;  /* 0x000000243b0d7211 */ /* 0x084fe400018f16ff */
[----:B---3--:R-:W-:-:S02]  /*53c0*/  LEA.HI.X.SX32 R5, R67, R36, 0x2, P6 ;  /* 0x0000002443057211 */ /* 0x008fc400030f16ff */
[----:B------:R-:W-:Y:S01]  /*53d0*/  LEA R8, P6, R0, R37, 0x2 ;  /* 0x0000002500087211 */ /* 0x000fe200078c10ff */
[----:B------:R1:W-:Y:S01]  /*53e0*/  @P4 STG.E [R12.64], R29 ;  /* 0x0000001d0c004986 */ /* 0x0003e2000c101906 */
[----:B------:R-:W-:Y:S02]  /*53f0*/  ISETP.LT.AND P4, PT, R56, c[0x0][0x17c], !P0 ;  /* 0x00005f0038007a0c */ /* 0x000fe40004781270 */
[----:B------:R-:W-:Y:S01]  /*5400*/  LEA.HI.X.SX32 R9, R0, R36, 0x2, P6 ;  /* 0x0000002400097211 */ /* 0x000fe200030f16ff */
[----:B------:R-:W-:Y:S01]  /*5410*/  IMAD R0, R39, 0x2, R20 ;  /* 0x0000000227007824 */ /* 0x000fe200078e0214 */
[----:B------:R2:W-:Y:S01]  /*5420*/  @P5 STG.E [R16.64], R25 ;  /* 0x0000001910005986 */ /* 0x0005e2000c101906 */
[----:B------:R-:W-:Y:S02]  /*5430*/  ISETP.LT.AND P5, PT, R55, c[0x0][0x17c], !P0 ;  /* 0x00005f0037007a0c */ /* 0x000fe400047a1270 */
[----:B------:R-:W-:Y:S01]  /*5440*/  ISETP.LT.AND P3, PT, R48, c[0x0][0x17c], !P0 ;  /* 0x00005f0030007a0c */ /* 0x000fe20004761270 */
[----:B------:R3:W-:Y:S01]  /*5450*/  @P2 STG.E [R4.64], R34 ;  /* 0x0000002204002986 */ /* 0x0007e2000c101906 */
[----:B------:R-:W-:-:S02]  /*5460*/  ISETP.LT.AND P2, PT, R54, c[0x0][0x17c], !P0 ;  /* 0x00005f0036007a0c */ /* 0x000fc40004741270 */
[CC--:B-1----:R-:W-:Y:S02]  /*5470*/  LEA R12, P6, R20.reuse, R37.reuse, 0x2 ;  /* 0x00000025140c7211 */ /* 0x0c2fe400078c10ff */
[----:B------:R1:W-:Y:S01]  /*5480*/  @P4 STG.E [R8.64], R18 ;  /* 0x0000001208004986 */ /* 0x0003e2000c101906 */
[----:B------:R-:W-:Y:S02]  /*5490*/  ISETP.LT.AND P4, PT, R53, c[0x0][0x17c], !P0 ;  /* 0x00005f0035007a0c */ /* 0x000fe40004781270 */
[----:B------:R-:W-:Y:S01]  /*54a0*/  LEA.HI.X.SX32 R13, R20, R36, 0x2, P6 ;  /* 0x00000024140d7211 */ /* 0x000fe200030f16ff */
[----:B------:R-:W-:Y:S01]  /*54b0*/  IMAD R20, R39, 0x2, R0 ;  /* 0x0000000227147824 */ /* 0x000fe200078e0200 */
[----:B--2---:R-:W-:-:S03]  /*54c0*/  LEA R16, P6, R0, R37, 0x2 ;  /* 0x0000002500107211 */ /* 0x004fc600078c10ff */
[----:B------:R2:W-:Y:S01]  /*54d0*/  @P5 STG.E [R12.64], R14 ;  /* 0x0000000e0c005986 */ /* 0x0005e2000c101906 */
[-C--:B------:R-:W-:Y:S01]  /*54e0*/  LEA.HI.X.SX32 R17, R0, R36.reuse, 0x2, P6 ;  /* 0x0000002400117211 */ /* 0x080fe200030f16ff */
[----:B------:R-:W-:Y:S01]  /*54f0*/  IMAD R0, R39, 0x2, R20 ;  /* 0x0000000227007824 */ /* 0x000fe200078e0214 */
[CC--:B---3--:R-:W-:Y:S02]  /*5500*/  LEA R4, P6, R20.reuse, R37.reuse, 0x2 ;  /* 0x0000002514047211 */ /* 0x0c8fe400078c10ff */
[----:B------:R-:W-:Y:S01]  /*5510*/  ISETP.LT.AND P5, PT, R71, c[0x0][0x17c], !P0 ;  /* 0x00005f0047007a0c */ /* 0x000fe200047a1270 */
[C---:B-1----:R-:W-:Y:S01]  /*5520*/  IMAD R18, R39.reuse, 0x2, R0 ;  /* 0x0000000227127824 */ /* 0x042fe200078e0200 */
[-C--:B------:R-:W-:Y:S01]  /*5530*/  LEA.HI.X.SX32 R5, R20, R36.reuse, 0x2, P6 ;  /* 0x0000002414057211 */ /* 0x080fe200030f16ff */
[----:B------:R1:W-:Y:S01]  /*5540*/  @P2 STG.E [R16.64], R10 ;  /* 0x0000000a10002986 */ /* 0x0003e2000c101906 */
[-C--:B------:R-:W-:Y:S02]  /*5550*/  LEA R8, P6, R0, R37.reuse, 0x2 ;  /* 0x0000002500087211 */ /* 0x080fe400078c10ff */
[----:B------:R-:W-:Y:S01]  /*5560*/  ISETP.LT.AND P2, PT, R70, c[0x0][0x17c], !P0 ;  /* 0x00005f0046007a0c */ /* 0x000fe20004741270 */
[----:B------:R3:W-:Y:S01]  /*5570*/  @P4 STG.E [R4.64], R6 ;  /* 0x0000000604004986 */ /* 0x0007e2000c101906 */
[----:B------:R-:W-:Y:S01]  /*5580*/  LEA.HI.X.SX32 R9, R0, R36, 0x2, P6 ;  /* 0x0000002400097211 */ /* 0x000fe200030f16ff */
[----:B------:R-:W-:Y:S01]  /*5590*/  IMAD R0, R39, 0x2, R18 ;  /* 0x0000000227007824 */ /* 0x000fe200078e0212 */
[----:B--2---:R-:W-:-:S02]  /*55a0*/  LEA R12, P6, R18, R37, 0x2 ;  /* 0x00000025120c7211 */ /* 0x004fc400078c10ff */
[----:B------:R-:W-:Y:S01]  /*55b0*/  ISETP.LT.AND P4, PT, R69, c[0x0][0x17c], !P0 ;  /* 0x00005f0045007a0c */ /* 0x000fe20004781270 */
[----:B------:R2:W-:Y:S01]  /*55c0*/  @P5 STG.E [R8.64], R22 ;  /* 0x0000001608005986 */ /* 0x0005e2000c101906 */
[-C--:B------:R-:W-:Y:S01]  /*55d0*/  LEA.HI.X.SX32 R13, R18, R36.reuse, 0x2, P6 ;  /* 0x00000024120d7211 */ /* 0x080fe200030f16ff */
[C---:B-1----:R-:W-:Y:S01]  /*55e0*/  IMAD R10, R39.reuse, 0x2, R0 ;  /* 0x00000002270a7824 */ /* 0x042fe200078e0200 */
[-C--:B------:R-:W-:Y:S02]  /*55f0*/  LEA R16, P6, R0, R37.reuse, 0x2 ;  /* 0x0000002500107211 */ /* 0x080fe400078c10ff */
[----:B------:R-:W-:Y:S01]  /*5600*/  ISETP.LT.AND P5, PT, R52, c[0x0][0x17c], !P0 ;  /* 0x00005f0034007a0c */ /* 0x000fe200047a1270 */
[----:B------:R1:W-:Y:S01]  /*5610*/  @P2 STG.E [R12.64], R30 ;  /* 0x0000001e0c002986 */ /* 0x0003e2000c101906 */
[----:B------:R-:W-:Y:S01]  /*5620*/  LEA.HI.X.SX32 R17, R0, R36, 0x2, P6 ;  /* 0x0000002400117211 */ /* 0x000fe200030f16ff */
[----:B------:R-:W-:Y:S01]  /*5630*/  IMAD R0, R39, 0x2, R10 ;  /* 0x0000000227007824 */ /* 0x000fe200078e020a */
[----:B---3--:R-:W-:-:S02]  /*5640*/  LEA R4, P6, R10, R37, 0x2 ;  /* 0x000000250a047211 */ /* 0x008fc400078c10ff */
[----:B------:R-:W-:Y:S01]  /*5650*/  ISETP.LT.AND P2, PT, R51, c[0x0][0x17c], !P0 ;  /* 0x00005f0033007a0c */ /* 0x000fe20004741270 */
[C---:B------:R-:W-:Y:S01]  /*5660*/  IMAD R6, R39.reuse, 0x2, R0 ;  /* 0x0000000227067824 */ /* 0x040fe200078e0200 */
[-C--:B------:R-:W-:Y:S01]  /*5670*/  LEA.HI.X.SX32 R5, R10, R36.reuse, 0x2, P6 ;  /* 0x000000240a057211 */ /* 0x080fe200030f16ff */
[----:B------:R3:W-:Y:S01]  /*5680*/  @P4 STG.E [R16.64], R26 ;  /* 0x0000001a10004986 */ /* 0x0007e2000c101906 */
[CC--:B--2---:R-:W-:Y:S01]  /*5690*/  LEA R8, P6, R0.reuse, R37.reuse, 0x2 ;  /* 0x0000002500087211 */ /* 0x0c4fe200078c10ff */
[----:B------:R-:W-:Y:S01]  /*56a0*/  IMAD R10, R39, 0x2, R6 ;  /* 0x00000002270a7824 */ /* 0x000fe200078e0206 */
[----:B------:R-:W-:Y:S01]  /*56b0*/  ISETP.LT.AND P4, PT, R49, c[0x0][0x17c], !P0 ;  /* 0x00005f0031007a0c */ /* 0x000fe20004781270 */
[----:B------:R2:W-:Y:S01]  /*56c0*/  @P5 STG.E [R4.64], R35 ;  /* 0x0000002304005986 */ /* 0x0005e2000c101906 */
[----:B------:R-:W-:Y:S01]  /*56d0*/  LEA.HI.X.SX32 R9, R0, R36, 0x2, P6 ;  /* 0x0000002400097211 */ /* 0x000fe200030f16ff */
[----:B------:R-:W-:Y:S01]  /*56e0*/  IMAD R0, R39, 0x2, R10 ;  /* 0x0000000227007824 */ /* 0x000fe200078e020a */
[----:B-1----:R-:W-:-:S02]  /*56f0*/  LEA R12, P6, R6, R37, 0x2 ;  /* 0x00000025060c7211 */ /* 0x002fc400078c10ff */
[----:B------:R-:W-:Y:S01]  /*5700*/  ISETP.LT.AND P5, PT, R50, c[0x0][0x17c], !P0 ;  /* 0x00005f0032007a0c */ /* 0x000fe200047a1270 */
[----:B------:R1:W-:Y:S01]  /*5710*/  @P2 STG.E [R8.64], R19 ;  /* 0x0000001308002986 */ /* 0x0003e2000c101906 */
[C---:B------:R-:W-:Y:S01]  /*5720*/  IMAD R14, R39.reuse, 0x2, R0 ;  /* 0x00000002270e7824 */ /* 0x040fe200078e0200 */
[-C--:B---3--:R-:W-:Y:S02]  /*5730*/  LEA R16, P2, R10, R37.reuse, 0x2 ;  /* 0x000000250a107211 */ /* 0x088fe400078410ff */
[-C--:B------:R-:W-:Y:S01]  /*5740*/  LEA.HI.X.SX32 R13, R6, R36.reuse, 0x2, P6 ;  /* 0x00000024060d7211 */ /* 0x080fe200030f16ff */
[----:B------:R-:W-:Y:S01]  /*5750*/  IMAD R6, R39, 0x2, R14 ;  /* 0x0000000227067824 */ /* 0x000fe200078e020e */
[----:B------:R-:W-:Y:S02]  /*5760*/  LEA.HI.X.SX32 R17, R10, R36, 0x2, P2 ;  /* 0x000000240a117211 */ /* 0x000fe400010f16ff */
[-C--:B--2---:R-:W-:Y:S02]  /*5770*/  LEA R4, P2, R14, R37.reuse, 0x2 ;  /* 0x000000250e047211 */ /* 0x084fe400078410ff */
[----:B------:R-:W-:-:S02]  /*5780*/  LEA R20, P6, R0, R37, 0x2 ;  /* 0x0000002500147211 */ /* 0x000fc400078c10ff */
[-C--:B------:R-:W-:Y:S01]  /*5790*/  LEA.HI.X.SX32 R5, R14, R36.reuse, 0x2, P2 ;  /* 0x000000240e057211 */ /* 0x080fe200010f16ff */
[----:B------:R2:W-:Y:S01]  /*57a0*/  @P5 STG.E [R12.64], R15 ;  /* 0x0000000f0c005986 */ /* 0x0005e2000c101906 */
[----:B------:R-:W-:Y:S02]  /*57b0*/  ISETP.LT.AND P2, PT, R3, c[0x0][0x17c], !P0 ;  /* 0x00005f0003007a0c */ /* 0x000fe40004741270 */
[----:B------:R-:W-:Y:S01]  /*57c0*/  ISETP.LT.AND P0, PT, R2, c[0x0][0x17c], !P0 ;  /* 0x00005f0002007a0c */ /* 0x000fe20004701270 */
[----:B------:R2:W-:Y:S01]  /*57d0*/  @P4 STG.E [R16.64], R11 ;  /* 0x0000000b10004986 */ /* 0x0005e2000c101906 */
[----:B------:R-:W-:Y:S01]  /*57e0*/  LEA.HI.X.SX32 R21, R0, R36, 0x2, P6 ;  /* 0x0000002400157211 */ /* 0x000fe200030f16ff */
[----:B------:R-:W-:Y:S01]  /*57f0*/  IMAD R0, R39, 0x2, R6 ;  /* 0x0000000227007824 */ /* 0x000fe200078e0206 */
[----:B------:R-:W-:-:S03]  /*5800*/  LEA R24, P6, R6, R37, 0x2 ;  /* 0x0000002506187211 */ /* 0x000fc600078c10ff */
[----:B------:R2:W-:Y:S01]  /*5810*/  @P3 STG.E [R20.64], R7 ;  /* 0x0000000714003986 */ /* 0x0005e2000c101906 */
[-C--:B------:R-:W-:Y:S02]  /*5820*/  LEA.HI.X.SX32 R25, R6, R36.reuse, 0x2, P6 ;  /* 0x0000002406197211 */ /* 0x080fe400030f16ff */
[C---:B-1----:R-:W-:Y:S01]  /*5830*/  LEA R8, P6, R0.reuse, R37, 0x2 ;  /* 0x0000002500087211 */ /* 0x042fe200078c10ff */
[----:B------:R2:W-:Y:S03]  /*5840*/  @P2 STG.E [R4.64], R23 ;  /* 0x0000001704002986 */ /* 0x0005e6000c101906 */
[----:B------:R-:W-:Y:S01]  /*5850*/  LEA.HI.X.SX32 R9, R0, R36, 0x2, P6 ;  /* 0x0000002400097211 */ /* 0x000fe200030f16ff */
[----:B------:R2:W-:Y:S01]  /*5860*/  @P1 STG.E [R24.64], R31 ;  /* 0x0000001f18001986 */ /* 0x0005e2000c101906 */
[----:B------:R-:W-:Y:S07]  /*5870*/  @!P0 EXIT ;  /* 0x000000000000894d */ /* 0x000fee0003800000 */
[----:B------:R-:W-:Y:S01]  /*5880*/  STG.E [R8.64], R27 ;  /* 0x0000001b08007986 */ /* 0x000fe2000c101906 */
[----:B------:R-:W-:Y:S05]  /*5890*/  EXIT ;  /* 0x000000000000794d */ /* 0x000fea0003800000 */
.L_x_3:
[----:B------:R-:W-:-:S00]  /*58a0*/  BRA `(.L_x_3) ;  /* 0xfffffff000007947 */ /* 0x000fc0000383ffff */
[----:B------:R-:W-:-:S00]  /*58b0*/  NOP ;  /* 0x0000000000007918 */ /* 0x000fc00000000000 */
        /* <DEDUP_REMOVED lines=12> */
.L_x_4:


//--------------------- .nv.shared.matmul_kernel  --------------------------
	.section	.nv.shared.matmul_kernel,"aw",@nobits
	.sectionflags	@""
	.align	16
